//
// Generated by NVIDIA NVVM Compiler
//
// Compiler Build ID: CL-36424714
// Cuda compilation tools, release 13.0, V13.0.88
// Based on NVVM 20.0.0
//

.version 9.0
.target sm_100
.address_size 64

	// .globl	_Z16get_pixel_colourPfP7CamDataP6SpherePi

.visible .entry _Z16get_pixel_colourPfP7CamDataP6SpherePi(
	.param .u64 .ptr .align 1 _Z16get_pixel_colourPfP7CamDataP6SpherePi_param_0,
	.param .u64 .ptr .align 1 _Z16get_pixel_colourPfP7CamDataP6SpherePi_param_1,
	.param .u64 .ptr .align 1 _Z16get_pixel_colourPfP7CamDataP6SpherePi_param_2,
	.param .u64 .ptr .align 1 _Z16get_pixel_colourPfP7CamDataP6SpherePi_param_3
)
{
	.reg .pred 	%p<27>;
	.reg .b16 	%rs<50>;
	.reg .b32 	%r<28>;
	.reg .b32 	%f<275>;
	.reg .b64 	%rd<21>;

	ld.param.u64 	%rd9, [_Z16get_pixel_colourPfP7CamDataP6SpherePi_param_0];
	ld.param.u64 	%rd11, [_Z16get_pixel_colourPfP7CamDataP6SpherePi_param_1];
	ld.param.u64 	%rd12, [_Z16get_pixel_colourPfP7CamDataP6SpherePi_param_2];
	ld.param.u64 	%rd10, [_Z16get_pixel_colourPfP7CamDataP6SpherePi_param_3];
	cvta.to.global.u64 	%rd1, %rd12;
	cvta.to.global.u64 	%rd2, %rd11;
	mov.u32 	%r15, %tid.x;
	mov.u32 	%r16, %ctaid.x;
	mov.u32 	%r17, %ntid.x;
	mad.lo.s32 	%r1, %r16, %r17, %r15;
	mov.u32 	%r18, %tid.y;
	mov.u32 	%r19, %ctaid.y;
	mov.u32 	%r20, %ntid.y;
	mad.lo.s32 	%r2, %r19, %r20, %r18;
	ld.global.u32 	%r3, [%rd2+36];
	setp.ge.s32 	%p3, %r1, %r3;
	@%p3 bra 	$L__BB0_36;
	ld.global.u32 	%r21, [%rd2+40];
	setp.ge.s32 	%p4, %r2, %r21;
	@%p4 bra 	$L__BB0_36;
	mad.lo.s32 	%r4, %r3, %r2, %r1;
	cvt.rn.f32.s32 	%f86, %r1;
	ld.global.f32 	%f87, [%rd2+28];
	neg.s32 	%r22, %r2;
	cvt.rn.f32.s32 	%f88, %r22;
	ld.global.f32 	%f89, [%rd2+32];
	ld.global.f32 	%f90, [%rd2+12];
	fma.rn.f32 	%f91, %f87, %f86, %f90;
	ld.global.f32 	%f92, [%rd2+16];
	fma.rn.f32 	%f93, %f89, %f88, %f92;
	ld.global.f32 	%f94, [%rd2+20];
	add.f32 	%f95, %f94, 0f00000000;
	ld.global.f32 	%f1, [%rd2];
	ld.global.f32 	%f2, [%rd2+4];
	ld.global.f32 	%f3, [%rd2+8];
	sub.f32 	%f96, %f91, %f1;
	sub.f32 	%f97, %f93, %f2;
	sub.f32 	%f98, %f95, %f3;
	mul.f32 	%f99, %f97, %f97;
	fma.rn.f32 	%f100, %f96, %f96, %f99;
	fma.rn.f32 	%f101, %f98, %f98, %f100;
	sqrt.rn.f32 	%f102, %f101;
	div.rn.f32 	%f4, %f96, %f102;
	div.rn.f32 	%f5, %f97, %f102;
	div.rn.f32 	%f6, %f98, %f102;
	cvta.to.global.u64 	%rd13, %rd10;
	ld.global.u32 	%r5, [%rd13];
	setp.lt.s32 	%p6, %r5, 1;
	mov.pred 	%p26, -1;
	@%p6 bra 	$L__BB0_35;
	mul.f32 	%f106, %f5, %f5;
	fma.rn.f32 	%f107, %f4, %f4, %f106;
	fma.rn.f32 	%f108, %f6, %f6, %f107;
	mul.f32 	%f7, %f108, 0f40800000;
	add.f32 	%f8, %f108, %f108;
	and.b32  	%r6, %r5, 3;
	setp.lt.u32 	%p7, %r5, 4;
	mov.b16 	%rs37, 0;
	mov.f32 	%f237, 0f7F800000;
	mov.b32 	%r26, 0;
	@%p7 bra 	$L__BB0_26;
	and.b32  	%r26, %r5, 2147483644;
	neg.s32 	%r25, %r26;
	add.s64 	%rd19, %rd1, 56;
	mov.b16 	%rs37, 0;
	mov.f32 	%f237, 0f7F800000;
$L__BB0_5:
	ld.global.f32 	%f112, [%rd19+-56];
	sub.f32 	%f113, %f112, %f1;
	ld.global.f32 	%f114, [%rd19+-52];
	sub.f32 	%f115, %f114, %f2;
	ld.global.f32 	%f116, [%rd19+-48];
	sub.f32 	%f117, %f116, %f3;
	mul.f32 	%f118, %f5, %f115;
	fma.rn.f32 	%f119, %f4, %f113, %f118;
	fma.rn.f32 	%f120, %f6, %f117, %f119;
	mul.f32 	%f13, %f120, 0fC0000000;
	mul.f32 	%f121, %f115, %f115;
	fma.rn.f32 	%f122, %f113, %f113, %f121;
	fma.rn.f32 	%f123, %f117, %f117, %f122;
	ld.global.f32 	%f124, [%rd19+-44];
	mul.f32 	%f125, %f124, %f124;
	sub.f32 	%f126, %f123, %f125;
	mul.f32 	%f127, %f13, %f13;
	mul.f32 	%f128, %f7, %f126;
	sub.f32 	%f14, %f127, %f128;
	setp.ltu.f32 	%p8, %f14, 0f00000000;
	mov.b16 	%rs36, 0;
	mov.f32 	%f233, 0f7F800000;
	@%p8 bra 	$L__BB0_8;
	neg.f32 	%f130, %f13;
	sqrt.rn.f32 	%f131, %f14;
	sub.f32 	%f132, %f130, %f131;
	div.rn.f32 	%f15, %f132, %f8;
	setp.ltu.f32 	%p9, %f15, 0f00000000;
	@%p9 bra 	$L__BB0_8;
	mov.b16 	%rs36, 1;
	mov.f32 	%f233, %f15;
$L__BB0_8:
	setp.gtu.f32 	%p10, %f233, %f237;
	@%p10 bra 	$L__BB0_10;
	ld.global.f32 	%f234, [%rd19+-40];
	ld.global.f32 	%f235, [%rd19+-36];
	ld.global.f32 	%f236, [%rd19+-32];
	mov.u16 	%rs37, %rs36;
	mov.f32 	%f237, %f233;
$L__BB0_10:
	ld.global.f32 	%f134, [%rd19+-28];
	sub.f32 	%f135, %f134, %f1;
	ld.global.f32 	%f136, [%rd19+-24];
	sub.f32 	%f137, %f136, %f2;
	ld.global.f32 	%f138, [%rd19+-20];
	sub.f32 	%f139, %f138, %f3;
	mul.f32 	%f140, %f5, %f137;
	fma.rn.f32 	%f141, %f4, %f135, %f140;
	fma.rn.f32 	%f142, %f6, %f139, %f141;
	mul.f32 	%f24, %f142, 0fC0000000;
	mul.f32 	%f143, %f137, %f137;
	fma.rn.f32 	%f144, %f135, %f135, %f143;
	fma.rn.f32 	%f145, %f139, %f139, %f144;
	ld.global.f32 	%f146, [%rd19+-16];
	mul.f32 	%f147, %f146, %f146;
	sub.f32 	%f148, %f145, %f147;
	mul.f32 	%f149, %f24, %f24;
	mul.f32 	%f150, %f7, %f148;
	sub.f32 	%f25, %f149, %f150;
	setp.ltu.f32 	%p11, %f25, 0f00000000;
	mov.b16 	%rs38, 0;
	mov.f32 	%f238, 0f7F800000;
	@%p11 bra 	$L__BB0_13;
	neg.f32 	%f152, %f24;
	sqrt.rn.f32 	%f153, %f25;
	sub.f32 	%f154, %f152, %f153;
	div.rn.f32 	%f26, %f154, %f8;
	setp.ltu.f32 	%p12, %f26, 0f00000000;
	@%p12 bra 	$L__BB0_13;
	mov.b16 	%rs38, 1;
	mov.f32 	%f238, %f26;
$L__BB0_13:
	setp.gtu.f32 	%p13, %f238, %f237;
	@%p13 bra 	$L__BB0_15;
	ld.global.f32 	%f234, [%rd19+-12];
	ld.global.f32 	%f235, [%rd19+-8];
	ld.global.f32 	%f236, [%rd19+-4];
	mov.u16 	%rs37, %rs38;
	mov.f32 	%f237, %f238;
$L__BB0_15:
	ld.global.f32 	%f156, [%rd19];
	sub.f32 	%f157, %f156, %f1;
	ld.global.f32 	%f158, [%rd19+4];
	sub.f32 	%f159, %f158, %f2;
	ld.global.f32 	%f160, [%rd19+8];
	sub.f32 	%f161, %f160, %f3;
	mul.f32 	%f162, %f5, %f159;
	fma.rn.f32 	%f163, %f4, %f157, %f162;
	fma.rn.f32 	%f164, %f6, %f161, %f163;
	mul.f32 	%f35, %f164, 0fC0000000;
	mul.f32 	%f165, %f159, %f159;
	fma.rn.f32 	%f166, %f157, %f157, %f165;
	fma.rn.f32 	%f167, %f161, %f161, %f166;
	ld.global.f32 	%f168, [%rd19+12];
	mul.f32 	%f169, %f168, %f168;
	sub.f32 	%f170, %f167, %f169;
	mul.f32 	%f171, %f35, %f35;
	mul.f32 	%f172, %f7, %f170;
	sub.f32 	%f36, %f171, %f172;
	setp.ltu.f32 	%p14, %f36, 0f00000000;
	mov.b16 	%rs40, 0;
	mov.f32 	%f243, 0f7F800000;
	@%p14 bra 	$L__BB0_18;
	neg.f32 	%f174, %f35;
	sqrt.rn.f32 	%f175, %f36;
	sub.f32 	%f176, %f174, %f175;
	div.rn.f32 	%f37, %f176, %f8;
	setp.ltu.f32 	%p15, %f37, 0f00000000;
	@%p15 bra 	$L__BB0_18;
	mov.b16 	%rs40, 1;
	mov.f32 	%f243, %f37;
$L__BB0_18:
	setp.gtu.f32 	%p16, %f243, %f237;
	@%p16 bra 	$L__BB0_20;
	ld.global.f32 	%f234, [%rd19+16];
	ld.global.f32 	%f235, [%rd19+20];
	ld.global.f32 	%f236, [%rd19+24];
	mov.u16 	%rs37, %rs40;
	mov.f32 	%f237, %f243;
$L__BB0_20:
	ld.global.f32 	%f178, [%rd19+28];
	sub.f32 	%f179, %f178, %f1;
	ld.global.f32 	%f180, [%rd19+32];
	sub.f32 	%f181, %f180, %f2;
	ld.global.f32 	%f182, [%rd19+36];
	sub.f32 	%f183, %f182, %f3;
	mul.f32 	%f184, %f5, %f181;
	fma.rn.f32 	%f185, %f4, %f179, %f184;
	fma.rn.f32 	%f186, %f6, %f183, %f185;
	mul.f32 	%f46, %f186, 0fC0000000;
	mul.f32 	%f187, %f181, %f181;
	fma.rn.f32 	%f188, %f179, %f179, %f187;
	fma.rn.f32 	%f189, %f183, %f183, %f188;
	ld.global.f32 	%f190, [%rd19+40];
	mul.f32 	%f191, %f190, %f190;
	sub.f32 	%f192, %f189, %f191;
	mul.f32 	%f193, %f46, %f46;
	mul.f32 	%f194, %f7, %f192;
	sub.f32 	%f47, %f193, %f194;
	setp.ltu.f32 	%p17, %f47, 0f00000000;
	mov.b16 	%rs42, 0;
	mov.f32 	%f248, 0f7F800000;
	@%p17 bra 	$L__BB0_23;
	neg.f32 	%f196, %f46;
	sqrt.rn.f32 	%f197, %f47;
	sub.f32 	%f198, %f196, %f197;
	div.rn.f32 	%f48, %f198, %f8;
	setp.ltu.f32 	%p18, %f48, 0f00000000;
	@%p18 bra 	$L__BB0_23;
	mov.b16 	%rs42, 1;
	mov.f32 	%f248, %f48;
$L__BB0_23:
	setp.gtu.f32 	%p19, %f248, %f237;
	@%p19 bra 	$L__BB0_25;
	ld.global.f32 	%f234, [%rd19+44];
	ld.global.f32 	%f235, [%rd19+48];
	ld.global.f32 	%f236, [%rd19+52];
	mov.u16 	%rs37, %rs42;
	mov.f32 	%f237, %f248;
$L__BB0_25:
	add.s32 	%r25, %r25, 4;
	add.s64 	%rd19, %rd19, 112;
	setp.ne.s32 	%p20, %r25, 0;
	@%p20 bra 	$L__BB0_5;
$L__BB0_26:
	setp.eq.s32 	%p21, %r6, 0;
	@%p21 bra 	$L__BB0_34;
	neg.s32 	%r27, %r6;
	mul.wide.u32 	%rd14, %r26, 28;
	add.s64 	%rd15, %rd14, %rd1;
	add.s64 	%rd20, %rd15, 12;
$L__BB0_28:
	.pragma "nounroll";
	ld.global.f32 	%f200, [%rd20+-12];
	sub.f32 	%f201, %f200, %f1;
	ld.global.f32 	%f202, [%rd20+-8];
	sub.f32 	%f203, %f202, %f2;
	ld.global.f32 	%f204, [%rd20+-4];
	sub.f32 	%f205, %f204, %f3;
	mul.f32 	%f206, %f5, %f203;
	fma.rn.f32 	%f207, %f4, %f201, %f206;
	fma.rn.f32 	%f208, %f6, %f205, %f207;
	mul.f32 	%f68, %f208, 0fC0000000;
	mul.f32 	%f209, %f203, %f203;
	fma.rn.f32 	%f210, %f201, %f201, %f209;
	fma.rn.f32 	%f211, %f205, %f205, %f210;
	ld.global.f32 	%f212, [%rd20];
	mul.f32 	%f213, %f212, %f212;
	sub.f32 	%f214, %f211, %f213;
	mul.f32 	%f215, %f68, %f68;
	mul.f32 	%f216, %f7, %f214;
	sub.f32 	%f69, %f215, %f216;
	setp.ltu.f32 	%p22, %f69, 0f00000000;
	mov.b16 	%rs47, 0;
	mov.f32 	%f264, 0f7F800000;
	@%p22 bra 	$L__BB0_31;
	neg.f32 	%f218, %f68;
	sqrt.rn.f32 	%f219, %f69;
	sub.f32 	%f220, %f218, %f219;
	div.rn.f32 	%f70, %f220, %f8;
	setp.ltu.f32 	%p23, %f70, 0f00000000;
	@%p23 bra 	$L__BB0_31;
	mov.b16 	%rs47, 1;
	mov.f32 	%f264, %f70;
$L__BB0_31:
	setp.gtu.f32 	%p24, %f264, %f237;
	@%p24 bra 	$L__BB0_33;
	ld.global.f32 	%f234, [%rd20+4];
	ld.global.f32 	%f235, [%rd20+8];
	ld.global.f32 	%f236, [%rd20+12];
	mov.u16 	%rs37, %rs47;
	mov.f32 	%f237, %f264;
$L__BB0_33:
	add.s32 	%r27, %r27, 1;
	setp.ne.s32 	%p25, %r27, 0;
	add.s64 	%rd20, %rd20, 28;
	@%p25 bra 	$L__BB0_28;
$L__BB0_34:
	and.b16  	%rs34, %rs37, 255;
	setp.eq.s16 	%p26, %rs34, 0;
$L__BB0_35:
	selp.f32 	%f221, 0f00000000, %f234, %p26;
	selp.f32 	%f222, 0f00000000, %f235, %p26;
	selp.f32 	%f223, 0f00000000, %f236, %p26;
	mul.lo.s32 	%r24, %r4, 3;
	cvta.to.global.u64 	%rd16, %rd9;
	mul.wide.s32 	%rd17, %r24, 4;
	add.s64 	%rd18, %rd16, %rd17;
	st.global.f32 	[%rd18], %f221;
	st.global.f32 	[%rd18+4], %f222;
	st.global.f32 	[%rd18+8], %f223;
$L__BB0_36:
	ret;

}


// ===== COMPILED SASS (sm_100) =====

	.target	sm_100

	.elftype	@"ET_EXEC"


//--------------------- .note.nv.tkinfo           --------------------------
	.section	.note.nv.tkinfo,"",@"SHT_NOTE"
	.sectionflags	@"SHF_NOTE_NV_TKINFO"
	.tkinfo
        /*0018*/ 	.word	0x00000002
        /*0030*/ 	.string	""
        /*0030*/ 	.string	"ptxas"
        /*0030*/ 	.string	"Cuda compilation tools, release 13.0, V13.0.88"
        /*0030*/ 	.string	"Build cuda_13.0.r13.0/compiler.36424714_0"
        /*0030*/ 	.string	"-arch sm_100 -m 64 "



//--------------------- .note.nv.cuinfo           --------------------------
	.section	.note.nv.cuinfo,"",@"SHT_NOTE"
	.sectionflags	@"SHF_NOTE_NV_CUINFO"
        /*0018*/ 	.short	0x0002
        /*001a*/ 	.short	0x0064
        /*001c*/ 	.short	0x0082
	.zero		2


//--------------------- .nv.info                  --------------------------
	.section	.nv.info,"",@"SHT_CUDA_INFO"
	.align	4


	//----- nvinfo : EIATTR_REGCOUNT
	.align		4
        /*0000*/ 	.byte	0x04, 0x2f
        /*0002*/ 	.short	(.L_1 - .L_0)
	.align		4
.L_0:
        /*0004*/ 	.word	index@(_Z16get_pixel_colourPfP7CamDataP6SpherePi)
        /*0008*/ 	.word	0x0000001c


	//----- nvinfo : EIATTR_FRAME_SIZE
	.align		4
.L_1:
        /*000c*/ 	.byte	0x04, 0x11
        /*000e*/ 	.short	(.L_3 - .L_2)
	.align		4
.L_2:
        /*0010*/ 	.word	index@($__internal_1_$__cuda_sm3x_div_rn_noftz_f32_slowpath)
        /*0014*/ 	.word	0x00000000


	//----- nvinfo : EIATTR_FRAME_SIZE
	.align		4
.L_3:
        /*0018*/ 	.byte	0x04, 0x11
        /*001a*/ 	.short	(.L_5 - .L_4)
	.align		4
.L_4:
        /*001c*/ 	.word	index@($__internal_0_$__cuda_sm20_sqrt_rn_f32_slowpath)
        /*0020*/ 	.word	0x00000000


	//----- nvinfo : EIATTR_FRAME_SIZE
	.align		4
.L_5:
        /*0024*/ 	.byte	0x04, 0x11
        /*0026*/ 	.short	(.L_7 - .L_6)
	.align		4
.L_6:
        /*0028*/ 	.word	index@(_Z16get_pixel_colourPfP7CamDataP6SpherePi)
        /*002c*/ 	.word	0x00000000


	//----- nvinfo : EIATTR_MIN_STACK_SIZE
	.align		4
.L_7:
        /*0030*/ 	.byte	0x04, 0x12
        /*0032*/ 	.short	(.L_9 - .L_8)
	.align		4
.L_8:
        /*0034*/ 	.word	index@(_Z16get_pixel_colourPfP7CamDataP6SpherePi)
        /*0038*/ 	.word	0x00000000
.L_9:


//--------------------- .nv.compat                --------------------------
	.section	.nv.compat,"",@"SHT_CUDA_COMPAT_INFO"
	.align	4
        /*0000*/ 	.byte	0x02, 0x09, 0x00, 0x00, 0x02, 0x02, 0x01, 0x00, 0x02, 0x05, 0x05, 0x00, 0x03, 0x07, 0x01, 0x01
        /*0010*/ 	.byte	0x02, 0x03, 0x00, 0x00, 0x02, 0x06, 0x01, 0x00, 0x04, 0x0b, 0x08, 0x00, 0x01, 0x00, 0x00, 0x00
        /*0020*/ 	.byte	0x00, 0x00, 0x00, 0x00


//--------------------- .nv.info._Z16get_pixel_colourPfP7CamDataP6SpherePi --------------------------
	.section	.nv.info._Z16get_pixel_colourPfP7CamDataP6SpherePi,"",@"SHT_CUDA_INFO"
	.sectionflags	@""
	.align	4


	//----- nvinfo : EIATTR_CUDA_API_VERSION
	.align		4
        /*0000*/ 	.byte	0x04, 0x37
        /*0002*/ 	.short	(.L_11 - .L_10)
.L_10:
        /*0004*/ 	.word	0x00000082


	//----- nvinfo : EIATTR_KPARAM_INFO
	.align		4
.L_11:
        /*0008*/ 	.byte	0x04, 0x17
        /*000a*/ 	.short	(.L_13 - .L_12)
.L_12:
        /*000c*/ 	.word	0x00000000
        /*0010*/ 	.short	0x0003
        /*0012*/ 	.short	0x0018
        /*0014*/ 	.byte	0x00, 0xf5, 0x21, 0x00


	//----- nvinfo : EIATTR_KPARAM_INFO
	.align		4
.L_13:
        /*0018*/ 	.byte	0x04, 0x17
        /*001a*/ 	.short	(.L_15 - .L_14)
.L_14:
        /*001c*/ 	.word	0x00000000
        /*0020*/ 	.short	0x0002
        /*0022*/ 	.short	0x0010
        /*0024*/ 	.byte	0x00, 0xf5, 0x21, 0x00


	//----- nvinfo : EIATTR_KPARAM_INFO
	.align		4
.L_15:
        /*0028*/ 	.byte	0x04, 0x17
        /*002a*/ 	.short	(.L_17 - .L_16)
.L_16:
        /*002c*/ 	.word	0x00000000
        /*0030*/ 	.short	0x0001
        /*0032*/ 	.short	0x0008
        /*0034*/ 	.byte	0x00, 0xf5, 0x21, 0x00


	//----- nvinfo : EIATTR_KPARAM_INFO
	.align		4
.L_17:
        /*0038*/ 	.byte	0x04, 0x17
        /*003a*/ 	.short	(.L_19 - .L_18)
.L_18:
        /*003c*/ 	.word	0x00000000
        /*0040*/ 	.short	0x0000
        /*0042*/ 	.short	0x0000
        /*0044*/ 	.byte	0x00, 0xf5, 0x21, 0x00


	//----- nvinfo : EIATTR_SPARSE_MMA_MASK
	.align		4
.L_19:
        /*0048*/ 	.byte	0x03, 0x50
        /*004a*/ 	.short	0x0000


	//----- nvinfo : EIATTR_MAXREG_COUNT
	.align		4
        /*004c*/ 	.byte	0x03, 0x1b
        /*004e*/ 	.short	0x00ff


	//----- nvinfo : EIATTR_MERCURY_ISA_VERSION
	.align		4
        /*0050*/ 	.byte	0x03, 0x5f
        /*0052*/ 	.short	0x0101


	//----- nvinfo : EIATTR_VRC_CTA_INIT_COUNT
	.align		4
        /*0054*/ 	.byte	0x02, 0x4a
	.zero		1
	.zero		1


	//----- nvinfo : EIATTR_EXIT_INSTR_OFFSETS
	.align		4
        /*0058*/ 	.byte	0x04, 0x1c
        /*005a*/ 	.short	(.L_21 - .L_20)


	//   ....[0]....
.L_20:
        /*005c*/ 	.word	0x000000d0


	//   ....[1]....
        /*0060*/ 	.word	0x00000100


	//   ....[2]....
        /*0064*/ 	.word	0x00001dd0


	//----- nvinfo : EIATTR_CRS_STACK_SIZE
	.align		4
.L_21:
        /*0068*/ 	.byte	0x04, 0x1e
        /*006a*/ 	.short	(.L_23 - .L_22)
.L_22:
        /*006c*/ 	.word	0x00000000


	//----- nvinfo : EIATTR_CBANK_PARAM_SIZE
	.align		4
.L_23:
        /*0070*/ 	.byte	0x03, 0x19
        /*0072*/ 	.short	0x0020


	//----- nvinfo : EIATTR_PARAM_CBANK
	.align		4
        /*0074*/ 	.byte	0x04, 0x0a
        /*0076*/ 	.short	(.L_25 - .L_24)
	.align		4
.L_24:
        /*0078*/ 	.word	index@(.nv.constant0._Z16get_pixel_colourPfP7CamDataP6SpherePi)
        /*007c*/ 	.short	0x0380
        /*007e*/ 	.short	0x0020


	//----- nvinfo : EIATTR_SW_WAR
	.align		4
.L_25:
        /*0080*/ 	.byte	0x04, 0x36
        /*0082*/ 	.short	(.L_27 - .L_26)
.L_26:
        /*0084*/ 	.word	0x00000008
.L_27:


//--------------------- .nv.callgraph             --------------------------
	.section	.nv.callgraph,"",@"SHT_CUDA_CALLGRAPH"
	.align	4
	.sectionentsize	8
	.align		4
        /*0000*/ 	.word	0x00000000
	.align		4
        /*0004*/ 	.word	0xffffffff
	.align		4
        /*0008*/ 	.word	0x00000000
	.align		4
        /*000c*/ 	.word	0xfffffffe
	.align		4
        /*0010*/ 	.word	0x00000000
	.align		4
        /*0014*/ 	.word	0xfffffffd
	.align		4
        /*0018*/ 	.word	0x00000000
	.align		4
        /*001c*/ 	.word	0xfffffffc


//--------------------- .text._Z16get_pixel_colourPfP7CamDataP6SpherePi --------------------------
	.section	.text._Z16get_pixel_colourPfP7CamDataP6SpherePi,"ax",@progbits
	.align	128
        .global         _Z16get_pixel_colourPfP7CamDataP6SpherePi
        .type           _Z16get_pixel_colourPfP7CamDataP6SpherePi,@function
        .size           _Z16get_pixel_colourPfP7CamDataP6SpherePi,(.L_x_67 - _Z16get_pixel_colourPfP7CamDataP6SpherePi)
        .other          _Z16get_pixel_colourPfP7CamDataP6SpherePi,@"STO_CUDA_ENTRY STV_DEFAULT"
_Z16get_pixel_colourPfP7CamDataP6SpherePi:
.text._Z16get_pixel_colourPfP7CamDataP6SpherePi:
[----:B------:R-:W-:Y:S08]  /*0000*/  LDC R1, c[0x0][0x37c] ;  /* 0x0000df00ff017b82 */ /* 0x000ff00000000800 */
[----:B------:R-:W0:Y:S01]  /*0010*/  LDC.64 R4, c[0x0][0x388] ;  /* 0x0000e200ff047b82 */ /* 0x000e220000000a00 */
[----:B------:R-:W0:Y:S02]  /*0020*/  LDCU.64 UR12, c[0x0][0x358] ;  /* 0x00006b00ff0c77ac */ /* 0x000e240008000a00 */
[----:B0-----:R-:W2:Y:S05]  /*0030*/  LDG.E R7, desc[UR12][R4.64+0x24] ;  /* 0x0000240c04077981 */ /* 0x001eaa000c1e1900 */
[----:B------:R-:W0:Y:S01]  /*0040*/  S2UR UR4, SR_CTAID.X ;  /* 0x00000000000479c3 */ /* 0x000e220000002500 */
[----:B------:R-:W0:Y:S01]  /*0050*/  S2R R0, SR_TID.X ;  /* 0x0000000000007919 */ /* 0x000e220000002100 */
[----:B------:R-:W1:Y:S06]  /*0060*/  S2R R6, SR_TID.Y ;  /* 0x0000000000067919 */ /* 0x000e6c0000002200 */
[----:B------:R-:W0:Y:S08]  /*0070*/  LDC R3, c[0x0][0x360] ;  /* 0x0000d800ff037b82 */ /* 0x000e300000000800 */
[----:B------:R-:W1:Y:S08]  /*0080*/  S2UR UR5, SR_CTAID.Y ;  /* 0x00000000000579c3 */ /* 0x000e700000002600 */
[----:B------:R-:W1:Y:S01]  /*0090*/  LDC R9, c[0x0][0x364] ;  /* 0x0000d900ff097b82 */ /* 0x000e620000000800 */
[----:B0-----:R-:W-:-:S02]  /*00a0*/  IMAD R0, R3, UR4, R0 ;  /* 0x0000000403007c24 */ /* 0x001fc4000f8e0200 */
[----:B-1----:R-:W-:-:S03]  /*00b0*/  IMAD R6, R9, UR5, R6 ;  /* 0x0000000509067c24 */ /* 0x002fc6000f8e0206 */
[----:B--2---:R-:W-:-:S13]  /*00c0*/  ISETP.GE.AND P0, PT, R0, R7, PT ;  /* 0x000000070000720c */ /* 0x004fda0003f06270 */
[----:B------:R-:W-:Y:S05]  /*00d0*/  @P0 EXIT ;  /* 0x000000000000094d */ /* 0x000fea0003800000 */
[----:B------:R-:W2:Y:S02]  /*00e0*/  LDG.E R3, desc[UR12][R4.64+0x28] ;  /* 0x0000280c04037981 */ /* 0x000ea4000c1e1900 */
[----:B--2---:R-:W-:-:S13]  /*00f0*/  ISETP.GE.AND P0, PT, R6, R3, PT ;  /* 0x000000030600720c */ /* 0x004fda0003f06270 */
[----:B------:R-:W-:Y:S05]  /*0100*/  @P0 EXIT ;  /* 0x000000000000094d */ /* 0x000fea0003800000 */
[----:B------:R-:W2:Y:S04]  /*0110*/  LDG.E R8, desc[UR12][R4.64+0x4] ;  /* 0x0000040c04087981 */ /* 0x000ea8000c1e1900 */
[----:B------:R-:W3:Y:S04]  /*0120*/  LDG.E R2, desc[UR12][R4.64] ;  /* 0x0000000c04027981 */ /* 0x000ee8000c1e1900 */
[----:B------:R-:W4:Y:S04]  /*0130*/  LDG.E R12, desc[UR12][R4.64+0x8] ;  /* 0x0000080c040c7981 */ /* 0x000f28000c1e1900 */
[----:B------:R-:W5:Y:S04]  /*0140*/  LDG.E R9, desc[UR12][R4.64+0x20] ;  /* 0x0000200c04097981 */ /* 0x000f68000c1e1900 */
[----:B------:R-:W5:Y:S04]  /*0150*/  LDG.E R13, desc[UR12][R4.64+0x10] ;  /* 0x0000100c040d7981 */ /* 0x000f68000c1e1900 */
[----:B------:R-:W5:Y:S04]  /*0160*/  LDG.E R3, desc[UR12][R4.64+0x1c] ;  /* 0x00001c0c04037981 */ /* 0x000f68000c1e1900 */
[----:B------:R-:W5:Y:S04]  /*0170*/  LDG.E R11, desc[UR12][R4.64+0xc] ;  /* 0x00000c0c040b7981 */ /* 0x000f68000c1e1900 */
[----:B------:R-:W5:Y:S01]  /*0180*/  LDG.E R10, desc[UR12][R4.64+0x14] ;  /* 0x0000140c040a7981 */ /* 0x000f62000c1e1900 */
[----:B------:R-:W-:Y:S01]  /*0190*/  BSSY.RECONVERGENT B0, `(.L_x_0) ;  /* 0x000001e000007945 */ /* 0x000fe20003800200 */
[----:B------:R-:W-:Y:S01]  /*01a0*/  IMAD R7, R6, R7, R0 ;  /* 0x0000000706077224 */ /* 0x000fe200078e0200 */
[----:B--2---:R-:W-:-:S02]  /*01b0*/  R2UR UR10, R8 ;  /* 0x00000000080a72ca */ /* 0x004fc400000e0000 */
[----:B------:R-:W-:Y:S02]  /*01c0*/  IADD3 R8, PT, PT, -R6, RZ, RZ ;  /* 0x000000ff06087210 */ /* 0x000fe40007ffe1ff */
[----:B---3--:R-:W-:Y:S02]  /*01d0*/  R2UR UR9, R2 ;  /* 0x00000000020972ca */ /* 0x008fe400000e0000 */
[----:B------:R-:W-:Y:S02]  /*01e0*/  I2FP.F32.S32 R8, R8 ;  /* 0x0000000800087245 */ /* 0x000fe40000201400 */
[----:B------:R-:W-:Y:S02]  /*01f0*/  I2FP.F32.S32 R2, R0 ;  /* 0x0000000000027245 */ /* 0x000fe40000201400 */
[----:B----4-:R-:W-:Y:S01]  /*0200*/  R2UR UR11, R12 ;  /* 0x000000000c0b72ca */ /* 0x010fe200000e0000 */
[----:B-----5:R-:W-:Y:S02]  /*0210*/  FFMA R8, R8, R9, R13 ;  /* 0x0000000908087223 */ /* 0x020fe4000000000d */
[----:B------:R-:W-:-:S02]  /*0220*/  FFMA R2, R2, R3, R11 ;  /* 0x0000000302027223 */ /* 0x000fc4000000000b */
[----:B------:R-:W-:Y:S01]  /*0230*/  FADD R3, R8, -UR10 ;  /* 0x8000000a08037e21 */ /* 0x000fe20008000000 */
[----:B------:R-:W-:Y:S01]  /*0240*/  FADD R10, RZ, R10 ;  /* 0x0000000aff0a7221 */ /* 0x000fe20000000000 */
[----:B------:R-:W-:Y:S02]  /*0250*/  FADD R4, R2, -UR9 ;  /* 0x8000000902047e21 */ /* 0x000fe40008000000 */
[----:B------:R-:W-:-:S04]  /*0260*/  FMUL R5, R3, R3 ;  /* 0x0000000303057220 */ /* 0x000fc80000400000 */
[----:B------:R-:W-:Y:S01]  /*0270*/  FADD R2, R10, -UR11 ;  /* 0x8000000b0a027e21 */ /* 0x000fe20008000000 */
[----:B------:R-:W-:-:S04]  /*0280*/  FFMA R5, R4, R4, R5 ;  /* 0x0000000404057223 */ /* 0x000fc80000000005 */
[----:B------:R-:W-:-:S04]  /*0290*/  FFMA R5, R2, R2, R5 ;  /* 0x0000000202057223 */ /* 0x000fc80000000005 */
[----:B------:R0:W1:Y:S01]  /*02a0*/  MUFU.RSQ R8, R5 ;  /* 0x0000000500087308 */ /* 0x0000620000001400 */
[----:B------:R-:W-:-:S04]  /*02b0*/  IADD3 R9, PT, PT, R5, -0xd000000, RZ ;  /* 0xf300000005097810 */ /* 0x000fc80007ffe0ff */
[----:B------:R-:W-:-:S13]  /*02c0*/  ISETP.GT.U32.AND P0, PT, R9, 0x727fffff, PT ;  /* 0x727fffff0900780c */ /* 0x000fda0003f04070 */
[----:B01----:R-:W-:Y:S05]  /*02d0*/  @!P0 BRA `(.L_x_1) ;  /* 0x0000000000148947 */ /* 0x003fea0003800000 */
[----:B------:R-:W-:Y:S02]  /*02e0*/  MOV R0, R5 ;  /* 0x0000000500007202 */ /* 0x000fe40000000f00 */
[----:B------:R-:W-:-:S07]  /*02f0*/  MOV R8, 0x310 ;  /* 0x0000031000087802 */ /* 0x000fce0000000f00 */
[----:B------:R-:W-:Y:S05]  /*0300*/  CALL.REL.NOINC `($__internal_0_$__cuda_sm20_sqrt_rn_f32_slowpath) ;  /* 0x0000001800b47944 */ /* 0x000fea0003c00000 */
[----:B------:R-:W-:Y:S01]  /*0310*/  MOV R5, R20 ;  /* 0x0000001400057202 */ /* 0x000fe20000000f00 */
[----:B------:R-:W-:Y:S06]  /*0320*/  BRA `(.L_x_2) ;  /* 0x0000000000107947 */ /* 0x000fec0003800000 */
.L_x_1:
[----:B------:R-:W-:Y:S01]  /*0330*/  FMUL.FTZ R0, R5, R8 ;  /* 0x0000000805007220 */ /* 0x000fe20000410000 */
[----:B------:R-:W-:-:S03]  /*0340*/  FMUL.FTZ R8, R8, 0.5 ;  /* 0x3f00000008087820 */ /* 0x000fc60000410000 */
[----:B------:R-:W-:-:S04]  /*0350*/  FFMA R5, -R0, R0, R5 ;  /* 0x0000000000057223 */ /* 0x000fc80000000105 */
[----:B------:R-:W-:-:S07]  /*0360*/  FFMA R5, R5, R8, R0 ;  /* 0x0000000805057223 */ /* 0x000fce0000000000 */
.L_x_2:
[----:B------:R-:W-:Y:S05]  /*0370*/  BSYNC.RECONVERGENT B0 ;  /* 0x0000000000007941 */ /* 0x000fea0003800200 */
.L_x_0:
[----:B------:R-:W0:Y:S01]  /*0380*/  MUFU.RCP R0, R5 ;  /* 0x0000000500007308 */ /* 0x000e220000001000 */
[----:B------:R-:W-:Y:S07]  /*0390*/  BSSY.RECONVERGENT B2, `(.L_x_3) ;  /* 0x000000c000027945 */ /* 0x000fee0003800200 */
[----:B------:R-:W1:Y:S01]  /*03a0*/  FCHK P0, R4, R5 ;  /* 0x0000000504007302 */ /* 0x000e620000000000 */
[----:B0-----:R-:W-:-:S04]  /*03b0*/  FFMA R9, R0, -R5, 1 ;  /* 0x3f80000000097423 */ /* 0x001fc80000000805 */
[----:B------:R-:W-:-:S04]  /*03c0*/  FFMA R9, R0, R9, R0 ;  /* 0x0000000900097223 */ /* 0x000fc80000000000 */
[----:B------:R-:W-:-:S04]  /*03d0*/  FFMA R6, R4, R9, RZ ;  /* 0x0000000904067223 */ /* 0x000fc800000000ff */
[----:B------:R-:W-:-:S04]  /*03e0*/  FFMA R0, R6, -R5, R4 ;  /* 0x8000000506007223 */ /* 0x000fc80000000004 */
[----:B------:R-:W-:Y:S01]  /*03f0*/  FFMA R6, R9, R0, R6 ;  /* 0x0000000009067223 */ /* 0x000fe20000000006 */
[----:B-1----:R-:W-:Y:S06]  /*0400*/  @!P0 BRA `(.L_x_4) ;  /* 0x0000000000108947 */ /* 0x002fec0003800000 */
[----:B------:R-:W-:Y:S02]  /*0410*/  MOV R0, R4 ;  /* 0x0000000400007202 */ /* 0x000fe40000000f00 */
[----:B------:R-:W-:-:S07]  /*0420*/  MOV R8, 0x440 ;  /* 0x0000044000087802 */ /* 0x000fce0000000f00 */
[----:B------:R-:W-:Y:S05]  /*0430*/  CALL.REL.NOINC `($__internal_1_$__cuda_sm3x_div_rn_noftz_f32_slowpath) ;  /* 0x0000001800bc7944 */ /* 0x000fea0003c00000 */
[----:B------:R-:W-:-:S07]  /*0440*/  IMAD.MOV.U32 R6, RZ, RZ, R0 ;  /* 0x000000ffff067224 */ /* 0x000fce00078e0000 */
.L_x_4:
[----:B------:R-:W-:Y:S05]  /*0450*/  BSYNC.RECONVERGENT B2 ;  /* 0x0000000000027941 */ /* 0x000fea0003800200 */
.L_x_3:
        /* <DEDUP_REMOVED lines=12> */
[----:B------:R-:W-:-:S07]  /*0520*/  MOV R4, R0 ;  /* 0x0000000000047202 */ /* 0x000fce0000000f00 */
.L_x_6:
[----:B------:R-:W-:Y:S05]  /*0530*/  BSYNC.RECONVERGENT B2 ;  /* 0x0000000000027941 */ /* 0x000fea0003800200 */
.L_x_5:
        /* <DEDUP_REMOVED lines=13> */
.L_x_8:
[----:B------:R-:W-:Y:S05]  /*0610*/  BSYNC.RECONVERGENT B2 ;  /* 0x0000000000027941 */ /* 0x000fea0003800200 */
.L_x_7:
[----:B------:R-:W0:Y:S02]  /*0620*/  LDC.64 R2, c[0x0][0x398] ;  /* 0x0000e600ff027b82 */ /* 0x000e240000000a00 */
[----:B0-----:R-:W2:Y:S01]  /*0630*/  LDG.E R2, desc[UR12][R2.64] ;  /* 0x0000000c02027981 */ /* 0x001ea2000c1e1900 */
[----:B------:R-:W-:Y:S02]  /*0640*/  PLOP3.LUT P0, PT, PT, PT, PT, 0x80, 0x8 ;  /* 0x000000000008781c */ /* 0x000fe40003f0f070 */
[----:B--2---:R-:W-:-:S13]  /*0650*/  R2UR UR5, R2 ;  /* 0x00000000020572ca */ /* 0x004fda00000e0000 */
[----:B------:R-:W-:-:S09]  /*0660*/  UISETP.GE.AND UP0, UPT, UR5, 0x1, UPT ;  /* 0x000000010500788c */ /* 0x000fd2000bf06270 */
[----:B------:R-:W-:Y:S05]  /*0670*/  BRA.U !UP0, `(.L_x_9) ;  /* 0x0000001508b07547 */ /* 0x000fea000b800000 */
[----:B------:R-:W-:Y:S01]  /*0680*/  FMUL R3, R4, R4 ;  /* 0x0000000404037220 */ /* 0x000fe20000400000 */
[----:B------:R-:W-:Y:S01]  /*0690*/  UISETP.GE.U32.AND UP0, UPT, UR5, 0x4, UPT ;  /* 0x000000040500788c */ /* 0x000fe2000bf06070 */
[----:B------:R-:W-:Y:S01]  /*06a0*/  PRMT R12, RZ, 0x7610, R12 ;  /* 0x00007610ff0c7816 */ /* 0x000fe2000000000c */
[----:B------:R-:W-:Y:S02]  /*06b0*/  IMAD.MOV.U32 R13, RZ, RZ, 0x7f800000 ;  /* 0x7f800000ff0d7424 */ /* 0x000fe400078e00ff */
[----:B------:R-:W-:Y:S01]  /*06c0*/  FFMA R0, R6, R6, R3 ;  /* 0x0000000606007223 */ /* 0x000fe20000000003 */
[----:B------:R-:W-:Y:S01]  /*06d0*/  ULOP3.LUT UR8, UR5, 0x3, URZ, 0xc0, !UPT ;  /* 0x0000000305087892 */ /* 0x000fe2000f8ec0ff */
[----:B------:R-:W-:Y:S02]  /*06e0*/  UMOV UR4, URZ ;  /* 0x000000ff00047c82 */ /* 0x000fe40008000000 */
[----:B------:R-:W-:-:S04]  /*06f0*/  FFMA R0, R11, R11, R0 ;  /* 0x0000000b0b007223 */ /* 0x000fc80000000000 */
[C---:B------:R-:W-:Y:S01]  /*0700*/  FMUL R14, R0.reuse, 4 ;  /* 0x40800000000e7820 */ /* 0x040fe20000400000 */
[----:B------:R-:W-:Y:S01]  /*0710*/  FADD R5, R0, R0 ;  /* 0x0000000000057221 */ /* 0x000fe20000000000 */
[----:B------:R-:W-:Y:S06]  /*0720*/  BRA.U !UP0, `(.L_x_10) ;  /* 0x0000001108147547 */ /* 0x000fec000b800000 */
[----:B------:R-:W0:Y:S01]  /*0730*/  LDCU.64 UR6, c[0x0][0x390] ;  /* 0x00007200ff0677ac */ /* 0x000e220008000a00 */
[----:B------:R-:W-:Y:S02]  /*0740*/  PRMT R12, RZ, 0x7610, R12 ;  /* 0x00007610ff0c7816 */ /* 0x000fe4000000000c */
[----:B------:R-:W-:Y:S01]  /*0750*/  MOV R13, 0x7f800000 ;  /* 0x7f800000000d7802 */ /* 0x000fe20000000f00 */
[----:B------:R-:W-:Y:S02]  /*0760*/  ULOP3.LUT UR4, UR5, 0x7ffffffc, URZ, 0xc0, !UPT ;  /* 0x7ffffffc05047892 */ /* 0x000fe4000f8ec0ff */
[----:B0-----:R-:W-:-:S04]  /*0770*/  UIADD3 UR6, UP0, UPT, UR6, 0x38, URZ ;  /* 0x0000003806067890 */ /* 0x001fc8000ff1e0ff */
[----:B------:R-:W-:Y:S02]  /*0780*/  UIADD3.X UR5, UPT, UPT, URZ, UR7, URZ, UP0, !UPT ;  /* 0x00000007ff057290 */ /* 0x000fe400087fe4ff */
[----:B------:R-:W-:Y:S01]  /*0790*/  MOV R2, UR6 ;  /* 0x0000000600027c02 */ /* 0x000fe20008000f00 */
[----:B------:R-:W-:-:S03]  /*07a0*/  UIADD3 UR7, UPT, UPT, -UR4, URZ, URZ ;  /* 0x000000ff04077290 */ /* 0x000fc6000fffe1ff */
[----:B------:R-:W-:-:S09]  /*07b0*/  MOV R3, UR5 ;  /* 0x0000000500037c02 */ /* 0x000fd20008000f00 */
.L_x_41:
[----:B------:R-:W2:Y:S04]  /*07c0*/  LDG.E R8, desc[UR12][R2.64+-0x34] ;  /* 0xffffcc0c02087981 */ /* 0x000ea8000c1e1900 */
[----:B------:R-:W3:Y:S04]  /*07d0*/  LDG.E R0, desc[UR12][R2.64+-0x38] ;  /* 0xffffc80c02007981 */ /* 0x000ee8000c1e1900 */
[----:B------:R-:W4:Y:S04]  /*07e0*/  LDG.E R10, desc[UR12][R2.64+-0x30] ;  /* 0xffffd00c020a7981 */ /* 0x000f28000c1e1900 */
[----:B-----5:R-:W5:Y:S01]  /*07f0*/  LDG.E R18, desc[UR12][R2.64+-0x2c] ;  /* 0xffffd40c02127981 */ /* 0x020f62000c1e1900 */
[----:B------:R-:W-:Y:S01]  /*0800*/  UIADD3 UR7, UPT, UPT, UR7, 0x4, URZ ;  /* 0x0000000407077890 */ /* 0x000fe2000fffe0ff */
[----:B------:R-:W-:Y:S01]  /*0810*/  BSSY.RECONVERGENT B2, `(.L_x_11) ;  /* 0x0000033000027945 */ /* 0x000fe20003800200 */
[----:B------:R-:W-:-:S02]  /*0820*/  PRMT R24, RZ, 0x7610, R24 ;  /* 0x00007610ff187816 */ /* 0x000fc40000000018 */
[----:B------:R-:W-:Y:S01]  /*0830*/  UISETP.NE.AND UP0, UPT, UR7, URZ, UPT ;  /* 0x000000ff0700728c */ /* 0x000fe2000bf05270 */
[----:B------:R-:W-:Y:S01]  /*0840*/  MOV R22, 0x7f800000 ;  /* 0x7f80000000167802 */ /* 0x000fe20000000f00 */
[----:B--2---:R-:W-:Y:S01]  /*0850*/  FADD R19, R8, -UR10 ;  /* 0x8000000a08137e21 */ /* 0x004fe20008000000 */
[----:B---3--:R-:W-:-:S03]  /*0860*/  FADD R9, R0, -UR9 ;  /* 0x8000000900097e21 */ /* 0x008fc60008000000 */
[C---:B------:R-:W-:Y:S01]  /*0870*/  FMUL R0, R19.reuse, R19 ;  /* 0x0000001313007220 */ /* 0x040fe20000400000 */
[----:B------:R-:W-:Y:S01]  /*0880*/  FMUL R19, R19, R4 ;  /* 0x0000000413137220 */ /* 0x000fe20000400000 */
[----:B----4-:R-:W-:Y:S02]  /*0890*/  FADD R10, R10, -UR11 ;  /* 0x8000000b0a0a7e21 */ /* 0x010fe40008000000 */
[C---:B------:R-:W-:Y:S01]  /*08a0*/  FFMA R21, R9.reuse, R9, R0 ;  /* 0x0000000909157223 */ /* 0x040fe20000000000 */
[----:B------:R-:W-:-:S03]  /*08b0*/  FFMA R0, R9, R6, R19 ;  /* 0x0000000609007223 */ /* 0x000fc60000000013 */
[C---:B------:R-:W-:Y:S01]  /*08c0*/  FFMA R21, R10.reuse, R10, R21 ;  /* 0x0000000a0a157223 */ /* 0x040fe20000000015 */
[----:B------:R-:W-:-:S03]  /*08d0*/  FFMA R0, R10, R11, R0 ;  /* 0x0000000b0a007223 */ /* 0x000fc60000000000 */
[----:B-----5:R-:W-:Y:S01]  /*08e0*/  FFMA R9, -R18, R18, R21 ;  /* 0x0000001212097223 */ /* 0x020fe20000000115 */
[----:B------:R-:W-:-:S03]  /*08f0*/  FMUL R21, R0, -2 ;  /* 0xc000000000157820 */ /* 0x000fc60000400000 */
[----:B------:R-:W-:-:S04]  /*0900*/  FMUL R0, R14, R9 ;  /* 0x000000090e007220 */ /* 0x000fc80000400000 */
[----:B------:R-:W-:-:S05]  /*0910*/  FFMA R9, R21, R21, -R0 ;  /* 0x0000001515097223 */ /* 0x000fca0000000800 */
[----:B------:R-:W-:-:S13]  /*0920*/  FSETP.GE.AND P0, PT, R9, RZ, PT ;  /* 0x000000ff0900720b */ /* 0x000fda0003f06000 */
[----:B------:R-:W-:Y:S05]  /*0930*/  @!P0 BRA `(.L_x_12) ;  /* 0x0000000000808947 */ /* 0x000fea0003800000 */
[----:B------:R-:W-:Y:S01]  /*0940*/  VIADD R8, R9, 0xf3000000 ;  /* 0xf300000009087836 */ /* 0x000fe20000000000 */
[----:B------:R0:W1:Y:S01]  /*0950*/  MUFU.RSQ R0, R9 ;  /* 0x0000000900007308 */ /* 0x0000620000001400 */
[----:B------:R-:W-:Y:S03]  /*0960*/  BSSY.RECONVERGENT B0, `(.L_x_13) ;  /* 0x000000b000007945 */ /* 0x000fe60003800200 */
[----:B------:R-:W-:-:S13]  /*0970*/  ISETP.GT.U32.AND P0, PT, R8, 0x727fffff, PT ;  /* 0x727fffff0800780c */ /* 0x000fda0003f04070 */
[----:B01----:R-:W-:Y:S05]  /*0980*/  @!P0 BRA `(.L_x_14) ;  /* 0x0000000000108947 */ /* 0x003fea0003800000 */
[----:B------:R-:W-:Y:S02]  /*0990*/  MOV R0, R9 ;  /* 0x0000000900007202 */ /* 0x000fe40000000f00 */
[----:B------:R-:W-:-:S07]  /*09a0*/  MOV R8, 0x9c0 ;  /* 0x000009c000087802 */ /* 0x000fce0000000f00 */
[----:B------:R-:W-:Y:S05]  /*09b0*/  CALL.REL.NOINC `($__internal_0_$__cuda_sm20_sqrt_rn_f32_slowpath) ;  /* 0x0000001400087944 */ /* 0x000fea0003c00000 */
[----:B------:R-:W-:Y:S05]  /*09c0*/  BRA `(.L_x_15) ;  /* 0x0000000000107947 */ /* 0x000fea0003800000 */
.L_x_14:
[----:B------:R-:W-:Y:S01]  /*09d0*/  FMUL.FTZ R20, R9, R0 ;  /* 0x0000000009147220 */ /* 0x000fe20000410000 */
[----:B------:R-:W-:-:S03]  /*09e0*/  FMUL.FTZ R0, R0, 0.5 ;  /* 0x3f00000000007820 */ /* 0x000fc60000410000 */
[----:B------:R-:W-:-:S04]  /*09f0*/  FFMA R9, -R20, R20, R9 ;  /* 0x0000001414097223 */ /* 0x000fc80000000109 */
[----:B------:R-:W-:-:S07]  /*0a00*/  FFMA R20, R9, R0, R20 ;  /* 0x0000000009147223 */ /* 0x000fce0000000014 */
.L_x_15:
[----:B------:R-:W-:Y:S05]  /*0a10*/  BSYNC.RECONVERGENT B0 ;  /* 0x0000000000007941 */ /* 0x000fea0003800200 */
.L_x_13:
[----:B------:R-:W0:Y:S01]  /*0a20*/  MUFU.RCP R8, R5 ;  /* 0x0000000500087308 */ /* 0x000e220000001000 */
[----:B------:R-:W-:Y:S01]  /*0a30*/  FADD R0, -R21, -R20 ;  /* 0x8000001415007221 */ /* 0x000fe20000000100 */
[----:B------:R-:W-:Y:S06]  /*0a40*/  BSSY.RECONVERGENT B3, `(.L_x_16) ;  /* 0x000000b000037945 */ /* 0x000fec0003800200 */
[----:B------:R-:W1:Y:S01]  /*0a50*/  FCHK P0, R0, R5 ;  /* 0x0000000500007302 */ /* 0x000e620000000000 */
[----:B0-----:R-:W-:-:S04]  /*0a60*/  FFMA R9, -R5, R8, 1 ;  /* 0x3f80000005097423 */ /* 0x001fc80000000108 */
[----:B------:R-:W-:-:S04]  /*0a70*/  FFMA R9, R8, R9, R8 ;  /* 0x0000000908097223 */ /* 0x000fc80000000008 */
[----:B------:R-:W-:-:S04]  /*0a80*/  FFMA R8, R0, R9, RZ ;  /* 0x0000000900087223 */ /* 0x000fc800000000ff */
[----:B------:R-:W-:-:S04]  /*0a90*/  FFMA R10, -R5, R8, R0 ;  /* 0x00000008050a7223 */ /* 0x000fc80000000100 */
[----:B------:R-:W-:Y:S01]  /*0aa0*/  FFMA R8, R9, R10, R8 ;  /* 0x0000000a09087223 */ /* 0x000fe20000000008 */
[----:B-1----:R-:W-:Y:S06]  /*0ab0*/  @!P0 BRA `(.L_x_17) ;  /* 0x00000000000c8947 */ /* 0x002fec0003800000 */
[----:B------:R-:W-:-:S07]  /*0ac0*/  MOV R8, 0xae0 ;  /* 0x00000ae000087802 */ /* 0x000fce0000000f00 */
[----:B------:R-:W-:Y:S05]  /*0ad0*/  CALL.REL.NOINC `($__internal_1_$__cuda_sm3x_div_rn_noftz_f32_slowpath) ;  /* 0x0000001400147944 */ /* 0x000fea0003c00000 */
[----:B------:R-:W-:-:S07]  /*0ae0*/  MOV R8, R0 ;  /* 0x0000000000087202 */ /* 0x000fce0000000f00 */
.L_x_17:
[----:B------:R-:W-:Y:S05]  /*0af0*/  BSYNC.RECONVERGENT B3 ;  /* 0x0000000000037941 */ /* 0x000fea0003800200 */
.L_x_16:
[----:B------:R-:W-:Y:S01]  /*0b00*/  FSETP.GE.AND P0, PT, R8, RZ, PT ;  /* 0x000000ff0800720b */ /* 0x000fe20003f06000 */
[----:B------:R-:W-:-:S12]  /*0b10*/  HFMA2 R0, -RZ, RZ, 0, 5.9604644775390625e-08 ;  /* 0x00000001ff007431 */ /* 0x000fd800000001ff */
[----:B------:R-:W-:Y:S02]  /*0b20*/  @P0 PRMT R24, R0, 0x7610, R24 ;  /* 0x0000761000180816 */ /* 0x000fe40000000018 */
[----:B------:R-:W-:-:S07]  /*0b30*/  @P0 MOV R22, R8 ;  /* 0x0000000800160202 */ /* 0x000fce0000000f00 */
.L_x_12:
[----:B------:R-:W-:Y:S05]  /*0b40*/  BSYNC.RECONVERGENT B2 ;  /* 0x0000000000027941 */ /* 0x000fea0003800200 */
.L_x_11:
[----:B------:R-:W2:Y:S04]  /*0b50*/  LDG.E R8, desc[UR12][R2.64+-0x18] ;  /* 0xffffe80c02087981 */ /* 0x000ea8000c1e1900 */
[----:B------:R-:W3:Y:S04]  /*0b60*/  LDG.E R0, desc[UR12][R2.64+-0x1c] ;  /* 0xffffe40c02007981 */ /* 0x000ee8000c1e1900 */
[----:B------:R-:W4:Y:S04]  /*0b70*/  LDG.E R10, desc[UR12][R2.64+-0x14] ;  /* 0xffffec0c020a7981 */ /* 0x000f28000c1e1900 */
[----:B------:R-:W4:Y:S01]  /*0b80*/  LDG.E R18, desc[UR12][R2.64+-0x10] ;  /* 0xfffff00c02127981 */ /* 0x000f22000c1e1900 */
[----:B------:R-:W-:-:S13]  /*0b90*/  FSETP.GTU.AND P0, PT, R22, R13, PT ;  /* 0x0000000d1600720b */ /* 0x000fda0003f0c000 */
[----:B------:R0:W5:Y:S04]  /*0ba0*/  @!P0 LDG.E R15, desc[UR12][R2.64+-0x28] ;  /* 0xffffd80c020f8981 */ /* 0x000168000c1e1900 */
[----:B------:R0:W5:Y:S04]  /*0bb0*/  @!P0 LDG.E R16, desc[UR12][R2.64+-0x24] ;  /* 0xffffdc0c02108981 */ /* 0x000168000c1e1900 */
[----:B------:R0:W5:Y:S01]  /*0bc0*/  @!P0 LDG.E R17, desc[UR12][R2.64+-0x20] ;  /* 0xffffe00c02118981 */ /* 0x000162000c1e1900 */
[----:B------:R-:W-:Y:S01]  /*0bd0*/  BSSY.RECONVERGENT B2, `(.L_x_18) ;  /* 0x0000034000027945 */ /* 0x000fe20003800200 */
[----:B------:R-:W-:Y:S01]  /*0be0*/  @!P0 IMAD.MOV.U32 R13, RZ, RZ, R22 ;  /* 0x000000ffff0d8224 */ /* 0x000fe200078e0016 */
[----:B------:R-:W-:-:S02]  /*0bf0*/  @!P0 PRMT R12, R24, 0x7610, R12 ;  /* 0x00007610180c8816 */ /* 0x000fc4000000000c */
[----:B------:R-:W-:Y:S02]  /*0c00*/  PRMT R24, RZ, 0x7610, R24 ;  /* 0x00007610ff187816 */ /* 0x000fe40000000018 */
        /* <DEDUP_REMOVED lines=10> */
[----:B------:R-:W-:Y:S01]  /*0cb0*/  FFMA R9, -R18, R18, R21 ;  /* 0x0000001212097223 */ /* 0x000fe20000000115 */
[----:B------:R-:W-:-:S03]  /*0cc0*/  FMUL R21, R0, -2 ;  /* 0xc000000000157820 */ /* 0x000fc60000400000 */
[----:B------:R-:W-:-:S04]  /*0cd0*/  FMUL R0, R14, R9 ;  /* 0x000000090e007220 */ /* 0x000fc80000400000 */
[----:B------:R-:W-:-:S05]  /*0ce0*/  FFMA R9, R21, R21, -R0 ;  /* 0x0000001515097223 */ /* 0x000fca0000000800 */
[----:B------:R-:W-:-:S13]  /*0cf0*/  FSETP.GE.AND P1, PT, R9, RZ, PT ;  /* 0x000000ff0900720b */ /* 0x000fda0003f26000 */
[----:B0-----:R-:W-:Y:S05]  /*0d00*/  @!P1 BRA `(.L_x_19) ;  /* 0x0000000000809947 */ /* 0x001fea0003800000 */
[----:B------:R-:W-:Y:S01]  /*0d10*/  IADD3 R8, PT, PT, R9, -0xd000000, RZ ;  /* 0xf300000009087810 */ /* 0x000fe20007ffe0ff */
[----:B------:R0:W1:Y:S01]  /*0d20*/  MUFU.RSQ R0, R9 ;  /* 0x0000000900007308 */ /* 0x0000620000001400 */
[----:B------:R-:W-:Y:S02]  /*0d30*/  BSSY.RECONVERGENT B0, `(.L_x_20) ;  /* 0x000000b000007945 */ /* 0x000fe40003800200 */
[----:B------:R-:W-:-:S13]  /*0d40*/  ISETP.GT.U32.AND P0, PT, R8, 0x727fffff, PT ;  /* 0x727fffff0800780c */ /* 0x000fda0003f04070 */
[----:B0-----:R-:W-:Y:S05]  /*0d50*/  @!P0 BRA `(.L_x_21) ;  /* 0x0000000000108947 */ /* 0x001fea0003800000 */
[----:B-1----:R-:W-:Y:S02]  /*0d60*/  MOV R0, R9 ;  /* 0x0000000900007202 */ /* 0x002fe40000000f00 */
[----:B------:R-:W-:-:S07]  /*0d70*/  MOV R8, 0xd90 ;  /* 0x00000d9000087802 */ /* 0x000fce0000000f00 */
[----:B-----5:R-:W-:Y:S05]  /*0d80*/  CALL.REL.NOINC `($__internal_0_$__cuda_sm20_sqrt_rn_f32_slowpath) ;  /* 0x0000001000147944 */ /* 0x020fea0003c00000 */
[----:B------:R-:W-:Y:S05]  /*0d90*/  BRA `(.L_x_22) ;  /* 0x0000000000107947 */ /* 0x000fea0003800000 */
.L_x_21:
[----:B-1----:R-:W-:Y:S01]  /*0da0*/  FMUL.FTZ R20, R9, R0 ;  /* 0x0000000009147220 */ /* 0x002fe20000410000 */
[----:B------:R-:W-:-:S03]  /*0db0*/  FMUL.FTZ R0, R0, 0.5 ;  /* 0x3f00000000007820 */ /* 0x000fc60000410000 */
[----:B------:R-:W-:-:S04]  /*0dc0*/  FFMA R9, -R20, R20, R9 ;  /* 0x0000001414097223 */ /* 0x000fc80000000109 */
[----:B------:R-:W-:-:S07]  /*0dd0*/  FFMA R20, R9, R0, R20 ;  /* 0x0000000009147223 */ /* 0x000fce0000000014 */
.L_x_22:
[----:B------:R-:W-:Y:S05]  /*0de0*/  BSYNC.RECONVERGENT B0 ;  /* 0x0000000000007941 */ /* 0x000fea0003800200 */
.L_x_20:
        /* <DEDUP_REMOVED lines=10> */
[----:B------:R-:W-:Y:S02]  /*0e90*/  MOV R0, R20 ;  /* 0x0000001400007202 */ /* 0x000fe40000000f00 */
[----:B------:R-:W-:-:S07]  /*0ea0*/  MOV R8, 0xec0 ;  /* 0x00000ec000087802 */ /* 0x000fce0000000f00 */
[----:B-----5:R-:W-:Y:S05]  /*0eb0*/  CALL.REL.NOINC `($__internal_1_$__cuda_sm3x_div_rn_noftz_f32_slowpath) ;  /* 0x00000010001c7944 */ /* 0x020fea0003c00000 */
.L_x_24:
[----:B------:R-:W-:Y:S05]  /*0ec0*/  BSYNC.RECONVERGENT B3 ;  /* 0x0000000000037941 */ /* 0x000fea0003800200 */
.L_x_23:
[----:B------:R-:W-:Y:S01]  /*0ed0*/  FSETP.GE.AND P0, PT, R0, RZ, PT ;  /* 0x000000ff0000720b */ /* 0x000fe20003f06000 */
[----:B------:R-:W-:-:S12]  /*0ee0*/  IMAD.MOV.U32 R8, RZ, RZ, 0x1 ;  /* 0x00000001ff087424 */ /* 0x000fd800078e00ff */
[----:B------:R-:W-:Y:S02]  /*0ef0*/  @P0 PRMT R24, R8, 0x7610, R24 ;  /* 0x0000761008180816 */ /* 0x000fe40000000018 */
[----:B------:R-:W-:-:S07]  /*0f00*/  @P0 MOV R22, R0 ;  /* 0x0000000000160202 */ /* 0x000fce0000000f00 */
.L_x_19:
[----:B------:R-:W-:Y:S05]  /*0f10*/  BSYNC.RECONVERGENT B2 ;  /* 0x0000000000027941 */ /* 0x000fea0003800200 */
.L_x_18:
[----:B------:R-:W2:Y:S04]  /*0f20*/  LDG.E R8, desc[UR12][R2.64+0x4] ;  /* 0x0000040c02087981 */ /* 0x000ea8000c1e1900 */
[----:B------:R-:W3:Y:S04]  /*0f30*/  LDG.E R0, desc[UR12][R2.64] ;  /* 0x0000000c02007981 */ /* 0x000ee8000c1e1900 */
[----:B------:R-:W4:Y:S04]  /*0f40*/  LDG.E R10, desc[UR12][R2.64+0x8] ;  /* 0x0000080c020a7981 */ /* 0x000f28000c1e1900 */
[----:B------:R-:W4:Y:S01]  /*0f50*/  LDG.E R18, desc[UR12][R2.64+0xc] ;  /* 0x00000c0c02127981 */ /* 0x000f22000c1e1900 */
[----:B------:R-:W-:-:S13]  /*0f60*/  FSETP.GTU.AND P0, PT, R22, R13, PT ;  /* 0x0000000d1600720b */ /* 0x000fda0003f0c000 */
[----:B-----5:R0:W5:Y:S04]  /*0f70*/  @!P0 LDG.E R15, desc[UR12][R2.64+-0xc] ;  /* 0xfffff40c020f8981 */ /* 0x020168000c1e1900 */
[----:B------:R0:W5:Y:S04]  /*0f80*/  @!P0 LDG.E R16, desc[UR12][R2.64+-0x8] ;  /* 0xfffff80c02108981 */ /* 0x000168000c1e1900 */
[----:B------:R0:W5:Y:S01]  /*0f90*/  @!P0 LDG.E R17, desc[UR12][R2.64+-0x4] ;  /* 0xfffffc0c02118981 */ /* 0x000162000c1e1900 */
[----:B------:R-:W-:Y:S01]  /*0fa0*/  BSSY.RECONVERGENT B2, `(.L_x_25) ;  /* 0x0000034000027945 */ /* 0x000fe20003800200 */
[----:B------:R-:W-:-:S02]  /*0fb0*/  @!P0 MOV R13, R22 ;  /* 0x00000016000d8202 */ /* 0x000fc40000000f00 */
[----:B------:R-:W-:Y:S02]  /*0fc0*/  @!P0 PRMT R12, R24, 0x7610, R12 ;  /* 0x00007610180c8816 */ /* 0x000fe4000000000c */
        /* <DEDUP_REMOVED lines=26> */
.L_x_28:
[----:B-1----:R-:W-:Y:S01]  /*1170*/  FMUL.FTZ R20, R9, R0 ;  /* 0x0000000009147220 */ /* 0x002fe20000410000 */
[----:B------:R-:W-:-:S03]  /*1180*/  FMUL.FTZ R0, R0, 0.5 ;  /* 0x3f00000000007820 */ /* 0x000fc60000410000 */
[----:B------:R-:W-:-:S04]  /*1190*/  FFMA R9, -R20, R20, R9 ;  /* 0x0000001414097223 */ /* 0x000fc80000000109 */
[----:B------:R-:W-:-:S07]  /*11a0*/  FFMA R20, R9, R0, R20 ;  /* 0x0000000009147223 */ /* 0x000fce0000000014 */
.L_x_29:
[----:B------:R-:W-:Y:S05]  /*11b0*/  BSYNC.RECONVERGENT B0 ;  /* 0x0000000000007941 */ /* 0x000fea0003800200 */
.L_x_27:
        /* <DEDUP_REMOVED lines=10> */
[----:B------:R-:W-:Y:S01]  /*1260*/  IMAD.MOV.U32 R0, RZ, RZ, R20 ;  /* 0x000000ffff007224 */ /* 0x000fe200078e0014 */
[----:B------:R-:W-:-:S07]  /*1270*/  MOV R8, 0x1290 ;  /* 0x0000129000087802 */ /* 0x000fce0000000f00 */
[----:B-----5:R-:W-:Y:S05]  /*1280*/  CALL.REL.NOINC `($__internal_1_$__cuda_sm3x_div_rn_noftz_f32_slowpath) ;  /* 0x0000000c00287944 */ /* 0x020fea0003c00000 */
.L_x_31:
[----:B------:R-:W-:Y:S05]  /*1290*/  BSYNC.RECONVERGENT B3 ;  /* 0x0000000000037941 */ /* 0x000fea0003800200 */
.L_x_30:
[----:B------:R-:W-:Y:S01]  /*12a0*/  FSETP.GE.AND P0, PT, R0, RZ, PT ;  /* 0x000000ff0000720b */ /* 0x000fe20003f06000 */
[----:B------:R-:W-:-:S12]  /*12b0*/  HFMA2 R8, -RZ, RZ, 0, 5.9604644775390625e-08 ;  /* 0x00000001ff087431 */ /* 0x000fd800000001ff */
[----:B------:R-:W-:Y:S02]  /*12c0*/  @P0 PRMT R24, R8, 0x7610, R24 ;  /* 0x0000761008180816 */ /* 0x000fe40000000018 */
[----:B------:R-:W-:-:S07]  /*12d0*/  @P0 MOV R22, R0 ;  /* 0x0000000000160202 */ /* 0x000fce0000000f00 */
.L_x_26:
[----:B------:R-:W-:Y:S05]  /*12e0*/  BSYNC.RECONVERGENT B2 ;  /* 0x0000000000027941 */ /* 0x000fea0003800200 */
.L_x_25:
        /* <DEDUP_REMOVED lines=33> */
[----:B-1----:R-:W-:Y:S01]  /*1500*/  IMAD.MOV.U32 R0, RZ, RZ, R9 ;  /* 0x000000ffff007224 */ /* 0x002fe200078e0009 */
[----:B------:R-:W-:-:S07]  /*1510*/  MOV R8, 0x1530 ;  /* 0x0000153000087802 */ /* 0x000fce0000000f00 */
[----:B-----5:R-:W-:Y:S05]  /*1520*/  CALL.REL.NOINC `($__internal_0_$__cuda_sm20_sqrt_rn_f32_slowpath) ;  /* 0x00000008002c7944 */ /* 0x020fea0003c00000 */
[----:B------:R-:W-:Y:S05]  /*1530*/  BRA `(.L_x_36) ;  /* 0x0000000000107947 */ /* 0x000fea0003800000 */
.L_x_35:
[----:B-1----:R-:W-:Y:S01]  /*1540*/  FMUL.FTZ R20, R9, R0 ;  /* 0x0000000009147220 */ /* 0x002fe20000410000 */
[----:B------:R-:W-:-:S03]  /*1550*/  FMUL.FTZ R0, R0, 0.5 ;  /* 0x3f00000000007820 */ /* 0x000fc60000410000 */
[----:B------:R-:W-:-:S04]  /*1560*/  FFMA R9, -R20, R20, R9 ;  /* 0x0000001414097223 */ /* 0x000fc80000000109 */
[----:B------:R-:W-:-:S07]  /*1570*/  FFMA R20, R9, R0, R20 ;  /* 0x0000000009147223 */ /* 0x000fce0000000014 */
.L_x_36:
[----:B------:R-:W-:Y:S05]  /*1580*/  BSYNC.RECONVERGENT B0 ;  /* 0x0000000000007941 */ /* 0x000fea0003800200 */
.L_x_34:
        /* <DEDUP_REMOVED lines=13> */
.L_x_38:
[----:B------:R-:W-:Y:S05]  /*1660*/  BSYNC.RECONVERGENT B3 ;  /* 0x0000000000037941 */ /* 0x000fea0003800200 */
.L_x_37:
[----:B------:R-:W-:Y:S01]  /*1670*/  FSETP.GE.AND P0, PT, R0, RZ, PT ;  /* 0x000000ff0000720b */ /* 0x000fe20003f06000 */
[----:B------:R-:W-:-:S12]  /*1680*/  HFMA2 R8, -RZ, RZ, 0, 5.9604644775390625e-08 ;  /* 0x00000001ff087431 */ /* 0x000fd800000001ff */
[----:B------:R-:W-:Y:S02]  /*1690*/  @P0 PRMT R24, R8, 0x7610, R24 ;  /* 0x0000761008180816 */ /* 0x000fe40000000018 */
[----:B------:R-:W-:-:S07]  /*16a0*/  @P0 MOV R22, R0 ;  /* 0x0000000000160202 */ /* 0x000fce0000000f00 */
.L_x_33:
[----:B------:R-:W-:Y:S05]  /*16b0*/  BSYNC.RECONVERGENT B2 ;  /* 0x0000000000027941 */ /* 0x000fea0003800200 */
.L_x_32:
[----:B------:R-:W-:Y:S01]  /*16c0*/  FSETP.GTU.AND P0, PT, R22, R13, PT ;  /* 0x0000000d1600720b */ /* 0x000fe20003f0c000 */
[----:B------:R-:W-:-:S12]  /*16d0*/  BSSY.RECONVERGENT B0, `(.L_x_39) ;  /* 0x0000007000007945 */ /* 0x000fd80003800200 */
[----:B------:R-:W-:Y:S05]  /*16e0*/  @P0 BRA `(.L_x_40) ;  /* 0x0000000000140947 */ /* 0x000fea0003800000 */
[----:B-----5:R0:W5:Y:S04]  /*16f0*/  LDG.E R15, desc[UR12][R2.64+0x2c] ;  /* 0x00002c0c020f7981 */ /* 0x020168000c1e1900 */
[----:B------:R0:W5:Y:S04]  /*1700*/  LDG.E R16, desc[UR12][R2.64+0x30] ;  /* 0x0000300c02107981 */ /* 0x000168000c1e1900 */
[----:B------:R0:W5:Y:S01]  /*1710*/  LDG.E R17, desc[UR12][R2.64+0x34] ;  /* 0x0000340c02117981 */ /* 0x000162000c1e1900 */
[----:B------:R-:W-:Y:S02]  /*1720*/  MOV R13, R22 ;  /* 0x00000016000d7202 */ /* 0x000fe40000000f00 */
[----:B------:R-:W-:-:S07]  /*1730*/  PRMT R12, R24, 0x7610, R12 ;  /* 0x00007610180c7816 */ /* 0x000fce000000000c */
.L_x_40:
[----:B------:R-:W-:Y:S05]  /*1740*/  BSYNC.RECONVERGENT B0 ;  /* 0x0000000000007941 */ /* 0x000fea0003800200 */
.L_x_39:
[----:B0-----:R-:W-:-:S04]  /*1750*/  IADD3 R2, P0, PT, R2, 0x70, RZ ;  /* 0x0000007002027810 */ /* 0x001fc80007f1e0ff */
[----:B------:R-:W-:Y:S01]  /*1760*/  IADD3.X R3, PT, PT, RZ, R3, RZ, P0, !PT ;  /* 0x00000003ff037210 */ /* 0x000fe200007fe4ff */
[----:B------:R-:W-:Y:S08]  /*1770*/  BRA.U UP0, `(.L_x_41) ;  /* 0xfffffff100107547 */ /* 0x000ff0000b83ffff */
.L_x_10:
[----:B------:R-:W-:-:S09]  /*1780*/  UISETP.NE.AND UP0, UPT, UR8, URZ, UPT ;  /* 0x000000ff0800728c */ /* 0x000fd2000bf05270 */
[----:B------:R-:W-:Y:S05]  /*1790*/  BRA.U !UP0, `(.L_x_42) ;  /* 0x0000000508607547 */ /* 0x000fea000b800000 */
[----:B------:R-:W0:Y:S01]  /*17a0*/  LDCU.64 UR6, c[0x0][0x390] ;  /* 0x00007200ff0677ac */ /* 0x000e220008000a00 */
[----:B------:R-:W-:Y:S02]  /*17b0*/  UIADD3 UR8, UPT, UPT, -UR8, URZ, URZ ;  /* 0x000000ff08087290 */ /* 0x000fe4000fffe1ff */
[----:B0-----:R-:W-:-:S04]  /*17c0*/  UIMAD.WIDE.U32 UR4, UR4, 0x1c, UR6 ;  /* 0x0000001c040478a5 */ /* 0x001fc8000f8e0006 */
[----:B------:R-:W-:-:S04]  /*17d0*/  UIADD3 UR4, UP0, UPT, UR4, 0xc, URZ ;  /* 0x0000000c04047890 */ /* 0x000fc8000ff1e0ff */
[----:B------:R-:W-:-:S12]  /*17e0*/  UIADD3.X UR5, UPT, UPT, URZ, UR5, URZ, UP0, !UPT ;  /* 0x00000005ff057290 */ /* 0x000fd800087fe4ff */
.L_x_52:
[----:B0-----:R-:W-:Y:S01]  /*17f0*/  IMAD.U32 R20, RZ, RZ, UR4 ;  /* 0x00000004ff147e24 */ /* 0x001fe2000f8e00ff */
[----:B------:R-:W-:Y:S02]  /*1800*/  MOV R21, UR5 ;  /* 0x0000000500157c02 */ /* 0x000fe40008000f00 */
[----:B------:R-:W-:Y:S02]  /*1810*/  MOV R2, UR4 ;  /* 0x0000000400027c02 */ /* 0x000fe40008000f00 */
[----:B------:R-:W-:Y:S01]  /*1820*/  MOV R3, UR5 ;  /* 0x0000000500037c02 */ /* 0x000fe20008000f00 */
[----:B------:R-:W2:Y:S01]  /*1830*/  LDG.E R20, desc[UR12][R20.64+-0x8] ;  /* 0xfffff80c14147981 */ /* 0x000ea2000c1e1900 */
[----:B------:R-:W-:Y:S02]  /*1840*/  MOV R8, UR4 ;  /* 0x0000000400087c02 */ /* 0x000fe40008000f00 */
[----:B------:R-:W-:Y:S01]  /*1850*/  MOV R9, UR5 ;  /* 0x0000000500097c02 */ /* 0x000fe20008000f00 */
[----:B------:R-:W3:Y:S01]  /*1860*/  LDG.E R2, desc[UR12][R2.64+-0xc] ;  /* 0xfffff40c02027981 */ /* 0x000ee2000c1e1900 */
[----:B------:R-:W-:-:S03]  /*1870*/  IMAD.U32 R18, RZ, RZ, UR4 ;  /* 0x00000004ff127e24 */ /* 0x000fc6000f8e00ff */
[----:B------:R-:W4:Y:S01]  /*1880*/  LDG.E R8, desc[UR12][R8.64+-0x4] ;  /* 0xfffffc0c08087981 */ /* 0x000f22000c1e1900 */
[----:B------:R-:W-:-:S05]  /*1890*/  MOV R19, UR5 ;  /* 0x0000000500137c02 */ /* 0x000fca0008000f00 */
[----:B------:R-:W4:Y:S01]  /*18a0*/  LDG.E R18, desc[UR12][R18.64] ;  /* 0x0000000c12127981 */ /* 0x000f22000c1e1900 */
[----:B------:R-:W-:Y:S01]  /*18b0*/  UIADD3 UR8, UPT, UPT, UR8, 0x1, URZ ;  /* 0x0000000108087890 */ /* 0x000fe2000fffe0ff */
[----:B------:R-:W-:Y:S03]  /*18c0*/  BSSY.RECONVERGENT B2, `(.L_x_43) ;  /* 0x0000033000027945 */ /* 0x000fe60003800200 */
[----:B------:R-:W-:Y:S01]  /*18d0*/  UISETP.NE.AND UP1, UPT, UR8, URZ, UPT ;  /* 0x000000ff0800728c */ /* 0x000fe2000bf25270 */
[----:B--2---:R-:W-:Y:S01]  /*18e0*/  FADD R25, R20, -UR10 ;  /* 0x8000000a14197e21 */ /* 0x004fe20008000000 */
[----:B---3--:R-:W-:-:S03]  /*18f0*/  FADD R23, R2, -UR9 ;  /* 0x8000000902177e21 */ /* 0x008fc60008000000 */
[C---:B------:R-:W-:Y:S01]  /*1900*/  FMUL R10, R25.reuse, R25 ;  /* 0x00000019190a7220 */ /* 0x040fe20000400000 */
[----:B------:R-:W-:Y:S01]  /*1910*/  FMUL R25, R25, R4 ;  /* 0x0000000419197220 */ /* 0x000fe20000400000 */
[----:B------:R-:W-:Y:S01]  /*1920*/  MOV R2, 0x7f800000 ;  /* 0x7f80000000027802 */ /* 0x000fe20000000f00 */
[----:B----4-:R-:W-:Y:S01]  /*1930*/  FADD R0, R8, -UR11 ;  /* 0x8000000b08007e21 */ /* 0x010fe20008000000 */
[C---:B------:R-:W-:Y:S01]  /*1940*/  FFMA R21, R23.reuse, R23, R10 ;  /* 0x0000001717157223 */ /* 0x040fe2000000000a */
[----:B------:R-:W-:-:S03]  /*1950*/  FFMA R10, R23, R6, R25 ;  /* 0x00000006170a7223 */ /* 0x000fc60000000019 */
[C---:B------:R-:W-:Y:S01]  /*1960*/  FFMA R21, R0.reuse, R0, R21 ;  /* 0x0000000000157223 */ /* 0x040fe20000000015 */
[----:B------:R-:W-:-:S03]  /*1970*/  FFMA R10, R0, R11, R10 ;  /* 0x0000000b000a7223 */ /* 0x000fc6000000000a */
[----:B------:R-:W-:Y:S01]  /*1980*/  FFMA R3, -R18, R18, R21 ;  /* 0x0000001212037223 */ /* 0x000fe20000000115 */
[----:B------:R-:W-:-:S03]  /*1990*/  FMUL R21, R10, -2 ;  /* 0xc00000000a157820 */ /* 0x000fc60000400000 */
[----:B------:R-:W-:Y:S01]  /*19a0*/  FMUL R0, R14, R3 ;  /* 0x000000030e007220 */ /* 0x000fe20000400000 */
[----:B------:R-:W-:-:S03]  /*19b0*/  PRMT R3, RZ, 0x7610, R3 ;  /* 0x00007610ff037816 */ /* 0x000fc60000000003 */
[----:B------:R-:W-:-:S05]  /*19c0*/  FFMA R9, R21, R21, -R0 ;  /* 0x0000001515097223 */ /* 0x000fca0000000800 */
[----:B------:R-:W-:-:S13]  /*19d0*/  FSETP.GE.AND P0, PT, R9, RZ, PT ;  /* 0x000000ff0900720b */ /* 0x000fda0003f06000 */
[----:B------:R-:W-:Y:S05]  /*19e0*/  @!P0 BRA `(.L_x_44) ;  /* 0x0000000000808947 */ /* 0x000fea0003800000 */
        /* <DEDUP_REMOVED lines=9> */
.L_x_46:
[----:B-1----:R-:W-:Y:S01]  /*1a80*/  FMUL.FTZ R20, R9, R0 ;  /* 0x0000000009147220 */ /* 0x002fe20000410000 */
[----:B------:R-:W-:-:S03]  /*1a90*/  FMUL.FTZ R0, R0, 0.5 ;  /* 0x3f00000000007820 */ /* 0x000fc60000410000 */
[----:B------:R-:W-:-:S04]  /*1aa0*/  FFMA R9, -R20, R20, R9 ;  /* 0x0000001414097223 */ /* 0x000fc80000000109 */
[----:B------:R-:W-:-:S07]  /*1ab0*/  FFMA R20, R9, R0, R20 ;  /* 0x0000000009147223 */ /* 0x000fce0000000014 */
.L_x_47:
[----:B------:R-:W-:Y:S05]  /*1ac0*/  BSYNC.RECONVERGENT B0 ;  /* 0x0000000000007941 */ /* 0x000fea0003800200 */
.L_x_45:
        /* <DEDUP_REMOVED lines=13> */
.L_x_49:
[----:B------:R-:W-:Y:S05]  /*1ba0*/  BSYNC.RECONVERGENT B3 ;  /* 0x0000000000037941 */ /* 0x000fea0003800200 */
.L_x_48:
[----:B------:R-:W-:Y:S01]  /*1bb0*/  FSETP.GE.AND P0, PT, R0, RZ, PT ;  /* 0x000000ff0000720b */ /* 0x000fe20003f06000 */
[----:B------:R-:W-:-:S12]  /*1bc0*/  IMAD.MOV.U32 R8, RZ, RZ, 0x1 ;  /* 0x00000001ff087424 */ /* 0x000fd800078e00ff */
[----:B------:R-:W-:Y:S02]  /*1bd0*/  @P0 PRMT R3, R8, 0x7610, R3 ;  /* 0x0000761008030816 */ /* 0x000fe40000000003 */
[----:B------:R-:W-:-:S07]  /*1be0*/  @P0 MOV R2, R0 ;  /* 0x0000000000020202 */ /* 0x000fce0000000f00 */
.L_x_44:
[----:B------:R-:W-:Y:S05]  /*1bf0*/  BSYNC.RECONVERGENT B2 ;  /* 0x0000000000027941 */ /* 0x000fea0003800200 */
.L_x_43:
[----:B------:R-:W-:Y:S01]  /*1c00*/  FSETP.GTU.AND P0, PT, R2, R13, PT ;  /* 0x0000000d0200720b */ /* 0x000fe20003f0c000 */
[----:B------:R-:W-:-:S12]  /*1c10*/  BSSY.RECONVERGENT B0, `(.L_x_50) ;  /* 0x000000d000007945 */ /* 0x000fd80003800200 */
[----:B------:R-:W-:Y:S05]  /*1c20*/  @P0 BRA `(.L_x_51) ;  /* 0x00000000002c0947 */ /* 0x000fea0003800000 */
[----:B------:R-:W-:Y:S01]  /*1c30*/  MOV R8, UR4 ;  /* 0x0000000400087c02 */ /* 0x000fe20008000f00 */
[----:B------:R-:W-:Y:S01]  /*1c40*/  IMAD.U32 R20, RZ, RZ, UR4 ;  /* 0x00000004ff147e24 */ /* 0x000fe2000f8e00ff */
[----:B------:R-:W-:Y:S02]  /*1c50*/  MOV R9, UR5 ;  /* 0x0000000500097c02 */ /* 0x000fe40008000f00 */
[----:B------:R-:W-:Y:S02]  /*1c60*/  MOV R18, UR4 ;  /* 0x0000000400127c02 */ /* 0x000fe40008000f00 */
[----:B------:R-:W-:Y:S01]  /*1c70*/  MOV R19, UR5 ;  /* 0x0000000500137c02 */ /* 0x000fe20008000f00 */
[----:B-----5:R0:W5:Y:S01]  /*1c80*/  LDG.E R15, desc[UR12][R8.64+0x4] ;  /* 0x0000040c080f7981 */ /* 0x020162000c1e1900 */
[----:B------:R-:W-:-:S03]  /*1c90*/  MOV R21, UR5 ;  /* 0x0000000500157c02 */ /* 0x000fc60008000f00 */
[----:B------:R0:W5:Y:S04]  /*1ca0*/  LDG.E R16, desc[UR12][R18.64+0x8] ;  /* 0x0000080c12107981 */ /* 0x000168000c1e1900 */
[----:B------:R0:W5:Y:S01]  /*1cb0*/  LDG.E R17, desc[UR12][R20.64+0xc] ;  /* 0x00000c0c14117981 */ /* 0x000162000c1e1900 */
[----:B------:R-:W-:Y:S02]  /*1cc0*/  MOV R13, R2 ;  /* 0x00000002000d7202 */ /* 0x000fe40000000f00 */
[----:B------:R-:W-:-:S07]  /*1cd0*/  PRMT R12, R3, 0x7610, R12 ;  /* 0x00007610030c7816 */ /* 0x000fce000000000c */
.L_x_51:
[----:B------:R-:W-:Y:S05]  /*1ce0*/  BSYNC.RECONVERGENT B0 ;  /* 0x0000000000007941 */ /* 0x000fea0003800200 */
.L_x_50:
[----:B------:R-:W-:-:S04]  /*1cf0*/  UIADD3 UR4, UP0, UPT, UR4, 0x1c, URZ ;  /* 0x0000001c04047890 */ /* 0x000fc8000ff1e0ff */
[----:B------:R-:W-:Y:S01]  /*1d00*/  UIADD3.X UR5, UPT, UPT, URZ, UR5, URZ, UP0, !UPT ;  /* 0x00000005ff057290 */ /* 0x000fe200087fe4ff */
[----:B------:R-:W-:Y:S11]  /*1d10*/  BRA.U UP1, `(.L_x_52) ;  /* 0xfffffff901b47547 */ /* 0x000ff6000b83ffff */
.L_x_42:
[----:B------:R-:W-:-:S04]  /*1d20*/  LOP3.LUT P0, RZ, R12, 0xff, RZ, 0xc0, !PT ;  /* 0x000000ff0cff7812 */ /* 0x000fc8000780c0ff */
[----:B------:R-:W-:-:S13]  /*1d30*/  PLOP3.LUT P0, PT, P0, PT, PT, 0x8, 0x80 ;  /* 0x000000000080781c */ /* 0x000fda000070e170 */
.L_x_9:
[----:B------:R-:W1:Y:S01]  /*1d40*/  LDC.64 R2, c[0x0][0x380] ;  /* 0x0000e000ff027b82 */ /* 0x000e620000000a00 */
[----:B------:R-:W-:Y:S01]  /*1d50*/  IMAD R7, R7, 0x3, RZ ;  /* 0x0000000307077824 */ /* 0x000fe200078e02ff */
[----:B-----5:R-:W-:Y:S02]  /*1d60*/  FSEL R15, R15, RZ, !P0 ;  /* 0x000000ff0f0f7208 */ /* 0x020fe40004000000 */
[----:B------:R-:W-:Y:S02]  /*1d70*/  FSEL R5, R16, RZ, !P0 ;  /* 0x000000ff10057208 */ /* 0x000fe40004000000 */
[----:B------:R-:W-:Y:S01]  /*1d80*/  FSEL R17, R17, RZ, !P0 ;  /* 0x000000ff11117208 */ /* 0x000fe20004000000 */
[----:B-1----:R-:W-:-:S05]  /*1d90*/  IMAD.WIDE R2, R7, 0x4, R2 ;  /* 0x0000000407027825 */ /* 0x002fca00078e0202 */
[----:B------:R-:W-:Y:S04]  /*1da0*/  STG.E desc[UR12][R2.64], R15 ;  /* 0x0000000f02007986 */ /* 0x000fe8000c10190c */
[----:B------:R-:W-:Y:S04]  /*1db0*/  STG.E desc[UR12][R2.64+0x4], R5 ;  /* 0x0000040502007986 */ /* 0x000fe8000c10190c */
[----:B------:R-:W-:Y:S01]  /*1dc0*/  STG.E desc[UR12][R2.64+0x8], R17 ;  /* 0x0000081102007986 */ /* 0x000fe2000c10190c */
[----:B------:R-:W-:Y:S05]  /*1dd0*/  EXIT ;  /* 0x000000000000794d */ /* 0x000fea0003800000 */
        .weak           $__internal_0_$__cuda_sm20_sqrt_rn_f32_slowpath
        .type           $__internal_0_$__cuda_sm20_sqrt_rn_f32_slowpath,@function
        .size           $__internal_0_$__cuda_sm20_sqrt_rn_f32_slowpath,($__internal_1_$__cuda_sm3x_div_rn_noftz_f32_slowpath - $__internal_0_$__cuda_sm20_sqrt_rn_f32_slowpath)
$__internal_0_$__cuda_sm20_sqrt_rn_f32_slowpath:
[----:B------:R-:W-:-:S13]  /*1de0*/  LOP3.LUT P0, RZ, R0, 0x7fffffff, RZ, 0xc0, !PT ;  /* 0x7fffffff00ff7812 */ /* 0x000fda000780c0ff */
[----:B------:R-:W-:Y:S01]  /*1df0*/  @!P0 MOV R20, R0 ;  /* 0x0000000000148202 */ /* 0x000fe20000000f00 */
[----:B------:R-:W-:Y:S06]  /*1e00*/  @!P0 BRA `(.L_x_53) ;  /* 0x0000000000408947 */ /* 0x000fec0003800000 */
[----:B------:R-:W-:-:S13]  /*1e10*/  FSETP.GEU.FTZ.AND P0, PT, R0, RZ, PT ;  /* 0x000000ff0000720b */ /* 0x000fda0003f1e000 */
[----:B------:R-:W-:Y:S01]  /*1e20*/  @!P0 MOV R20, 0x7fffffff ;  /* 0x7fffffff00148802 */ /* 0x000fe20000000f00 */
[----:B------:R-:W-:Y:S06]  /*1e30*/  @!P0 BRA `(.L_x_53) ;  /* 0x0000000000348947 */ /* 0x000fec0003800000 */
[----:B------:R-:W-:-:S13]  /*1e40*/  FSETP.GTU.FTZ.AND P0, PT, |R0|, +INF , PT ;  /* 0x7f8000000000780b */ /* 0x000fda0003f1c200 */
[----:B------:R-:W-:Y:S01]  /*1e50*/  @P0 FADD.FTZ R20, R0, 1 ;  /* 0x3f80000000140421 */ /* 0x000fe20000010000 */
[----:B------:R-:W-:Y:S06]  /*1e60*/  @P0 BRA `(.L_x_53) ;  /* 0x0000000000280947 */ /* 0x000fec0003800000 */
[----:B------:R-:W-:-:S13]  /*1e70*/  FSETP.NEU.FTZ.AND P0, PT, |R0|, +INF , PT ;  /* 0x7f8000000000780b */ /* 0x000fda0003f1d200 */
[----:B------:R-:W-:Y:S01]  /*1e80*/  @P0 FFMA R19, R0, 1.84467440737095516160e+19, RZ ;  /* 0x5f80000000130823 */ /* 0x000fe200000000ff */
[----:B------:R-:W-:-:S03]  /*1e90*/  @!P0 MOV R20, R0 ;  /* 0x0000000000148202 */ /* 0x000fc60000000f00 */
[----:B------:R-:W0:Y:S02]  /*1ea0*/  @P0 MUFU.RSQ R10, R19 ;  /* 0x00000013000a0308 */ /* 0x000e240000001400 */
[----:B0-----:R-:W-:Y:S01]  /*1eb0*/  @P0 FMUL.FTZ R18, R19, R10 ;  /* 0x0000000a13120220 */ /* 0x001fe20000410000 */
[----:B------:R-:W-:-:S03]  /*1ec0*/  @P0 FMUL.FTZ R10, R10, 0.5 ;  /* 0x3f0000000a0a0820 */ /* 0x000fc60000410000 */
[----:B------:R-:W-:-:S04]  /*1ed0*/  @P0 FADD.FTZ R9, -R18, -RZ ;  /* 0x800000ff12090221 */ /* 0x000fc80000010100 */
[----:B------:R-:W-:-:S04]  /*1ee0*/  @P0 FFMA R9, R18, R9, R19 ;  /* 0x0000000912090223 */ /* 0x000fc80000000013 */
[----:B------:R-:W-:-:S04]  /*1ef0*/  @P0 FFMA R9, R9, R10, R18 ;  /* 0x0000000a09090223 */ /* 0x000fc80000000012 */
[----:B------:R-:W-:-:S07]  /*1f00*/  @P0 FMUL.FTZ R20, R9, 2.3283064365386962891e-10 ;  /* 0x2f80000009140820 */ /* 0x000fce0000410000 */
.L_x_53:
[----:B------:R-:W-:-:S04]  /*1f10*/  IMAD.MOV.U32 R9, RZ, RZ, 0x0 ;  /* 0x00000000ff097424 */ /* 0x000fc800078e00ff */
[----:B------:R-:W-:Y:S05]  /*1f20*/  RET.REL.NODEC R8 `(_Z16get_pixel_colourPfP7CamDataP6SpherePi) ;  /* 0xffffffe008347950 */ /* 0x000fea0003c3ffff */
        .weak           $__internal_1_$__cuda_sm3x_div_rn_noftz_f32_slowpath
        .type           $__internal_1_$__cuda_sm3x_div_rn_noftz_f32_slowpath,@function
        .size           $__internal_1_$__cuda_sm3x_div_rn_noftz_f32_slowpath,(.L_x_67 - $__internal_1_$__cuda_sm3x_div_rn_noftz_f32_slowpath)
$__internal_1_$__cuda_sm3x_div_rn_noftz_f32_slowpath:
[----:B------:R-:W-:Y:S01]  /*1f30*/  SHF.R.U32.HI R9, RZ, 0x17, R5 ;  /* 0x00000017ff097819 */ /* 0x000fe20000011605 */
[----:B------:R-:W-:Y:S01]  /*1f40*/  BSSY.RECONVERGENT B0, `(.L_x_54) ;  /* 0x0000063000007945 */ /* 0x000fe20003800200 */
[----:B------:R-:W-:Y:S02]  /*1f50*/  SHF.R.U32.HI R18, RZ, 0x17, R0 ;  /* 0x00000017ff127819 */ /* 0x000fe40000011600 */
[----:B------:R-:W-:Y:S02]  /*1f60*/  LOP3.LUT R9, R9, 0xff, RZ, 0xc0, !PT ;  /* 0x000000ff09097812 */ /* 0x000fe400078ec0ff */
[----:B------:R-:W-:Y:S02]  /*1f70*/  LOP3.LUT R18, R18, 0xff, RZ, 0xc0, !PT ;  /* 0x000000ff12127812 */ /* 0x000fe400078ec0ff */
[----:B------:R-:W-:Y:S02]  /*1f80*/  IADD3 R20, PT, PT, R9, -0x1, RZ ;  /* 0xffffffff09147810 */ /* 0x000fe40007ffe0ff */
[----:B------:R-:W-:-:S02]  /*1f90*/  IADD3 R19, PT, PT, R18, -0x1, RZ ;  /* 0xffffffff12137810 */ /* 0x000fc40007ffe0ff */
[----:B------:R-:W-:Y:S02]  /*1fa0*/  ISETP.GT.U32.AND P0, PT, R20, 0xfd, PT ;  /* 0x000000fd1400780c */ /* 0x000fe40003f04070 */
[----:B------:R-:W-:Y:S02]  /*1fb0*/  MOV R21, R5 ;  /* 0x0000000500157202 */ /* 0x000fe40000000f00 */
[----:B------:R-:W-:-:S13]  /*1fc0*/  ISETP.GT.U32.OR P0, PT, R19, 0xfd, P0 ;  /* 0x000000fd1300780c */ /* 0x000fda0000704470 */
[----:B------:R-:W-:Y:S01]  /*1fd0*/  @!P0 MOV R10, RZ ;  /* 0x000000ff000a8202 */ /* 0x000fe20000000f00 */
[----:B------:R-:W-:Y:S06]  /*1fe0*/  @!P0 BRA `(.L_x_55) ;  /* 0x00000000005c8947 */ /* 0x000fec0003800000 */
[----:B------:R-:W-:Y:S02]  /*1ff0*/  FSETP.GTU.FTZ.AND P0, PT, |R0|, +INF , PT ;  /* 0x7f8000000000780b */ /* 0x000fe40003f1c200 */
[----:B------:R-:W-:-:S04]  /*2000*/  FSETP.GTU.FTZ.AND P1, PT, |R5|, +INF , PT ;  /* 0x7f8000000500780b */ /* 0x000fc80003f3c200 */
[----:B------:R-:W-:-:S13]  /*2010*/  PLOP3.LUT P0, PT, P0, P1, PT, 0xf8, 0x8f ;  /* 0x00000000008f781c */ /* 0x000fda0000703f70 */
[----:B------:R-:W-:Y:S05]  /*2020*/  @P0 BRA `(.L_x_56) ;  /* 0x00000004004c0947 */ /* 0x000fea0003800000 */
[----:B------:R-:W-:-:S13]  /*2030*/  LOP3.LUT P0, RZ, R21, 0x7fffffff, R0, 0xc8, !PT ;  /* 0x7fffffff15ff7812 */ /* 0x000fda000780c800 */
[----:B------:R-:W-:Y:S05]  /*2040*/  @!P0 BRA `(.L_x_57) ;  /* 0x00000004003c8947 */ /* 0x000fea0003800000 */
[C---:B------:R-:W-:Y:S02]  /*2050*/  FSETP.NEU.FTZ.AND P2, PT, |R0|.reuse, +INF , PT ;  /* 0x7f8000000000780b */ /* 0x040fe40003f5d200 */
[----:B------:R-:W-:Y:S02]  /*2060*/  FSETP.NEU.FTZ.AND P1, PT, |R5|, +INF , PT ;  /* 0x7f8000000500780b */ /* 0x000fe40003f3d200 */
[----:B------:R-:W-:-:S11]  /*2070*/  FSETP.NEU.FTZ.AND P0, PT, |R0|, +INF , PT ;  /* 0x7f8000000000780b */ /* 0x000fd60003f1d200 */
[----:B------:R-:W-:Y:S05]  /*2080*/  @!P1 BRA !P2, `(.L_x_57) ;  /* 0x00000004002c9947 */ /* 0x000fea0005000000 */
[----:B------:R-:W-:-:S04]  /*2090*/  LOP3.LUT P2, RZ, R0, 0x7fffffff, RZ, 0xc0, !PT ;  /* 0x7fffffff00ff7812 */ /* 0x000fc8000784c0ff */
[----:B------:R-:W-:-:S13]  /*20a0*/  PLOP3.LUT P1, PT, P1, P2, PT, 0x2f, 0xf2 ;  /* 0x0000000000f2781c */ /* 0x000fda0000f24577 */
[----:B------:R-:W-:Y:S05]  /*20b0*/  @P1 BRA `(.L_x_58) ;  /* 0x0000000400181947 */ /* 0x000fea0003800000 */
[----:B------:R-:W-:-:S04]  /*20c0*/  LOP3.LUT P1, RZ, R21, 0x7fffffff, RZ, 0xc0, !PT ;  /* 0x7fffffff15ff7812 */ /* 0x000fc8000782c0ff */
[----:B------:R-:W-:-:S13]  /*20d0*/  PLOP3.LUT P0, PT, P0, P1, PT, 0x2f, 0xf2 ;  /* 0x0000000000f2781c */ /* 0x000fda0000702577 */
[----:B------:R-:W-:Y:S05]  /*20e0*/  @P0 BRA `(.L_x_59) ;  /* 0x0000000400000947 */ /* 0x000fea0003800000 */
[----:B------:R-:W-:Y:S02]  /*20f0*/  ISETP.GE.AND P0, PT, R19, RZ, PT ;  /* 0x000000ff1300720c */ /* 0x000fe40003f06270 */
[----:B------:R-:W-:-:S11]  /*2100*/  ISETP.GE.AND P1, PT, R20, RZ, PT ;  /* 0x000000ff1400720c */ /* 0x000fd60003f26270 */
[----:B------:R-:W-:Y:S01]  /*2110*/  @P0 MOV R10, RZ ;  /* 0x000000ff000a0202 */ /* 0x000fe20000000f00 */
[----:B------:R-:W-:Y:S02]  /*2120*/  @!P0 IMAD.MOV.U32 R10, RZ, RZ, -0x40 ;  /* 0xffffffc0ff0a8424 */ /* 0x000fe400078e00ff */
[----:B------:R-:W-:Y:S01]  /*2130*/  @!P0 FFMA R0, R0, 1.84467440737095516160e+19, RZ ;  /* 0x5f80000000008823 */ /* 0x000fe200000000ff */
[----:B------:R-:W-:Y:S02]  /*2140*/  @!P1 FFMA R21, R5, 1.84467440737095516160e+19, RZ ;  /* 0x5f80000005159823 */ /* 0x000fe400000000ff */
[----:B------:R-:W-:-:S07]  /*2150*/  @!P1 IADD3 R10, PT, PT, R10, 0x40, RZ ;  /* 0x000000400a0a9810 */ /* 0x000fce0007ffe0ff */
.L_x_55:
[----:B------:R-:W-:Y:S01]  /*2160*/  LEA R20, R9, 0xc0800000, 0x17 ;  /* 0xc080000009147811 */ /* 0x000fe200078eb8ff */
[----:B------:R-:W-:Y:S01]  /*2170*/  BSSY.RECONVERGENT B1, `(.L_x_60) ;  /* 0x0000036000017945 */ /* 0x000fe20003800200 */
[----:B------:R-:W-:Y:S02]  /*2180*/  IADD3 R18, PT, PT, R18, -0x7f, RZ ;  /* 0xffffff8112127810 */ /* 0x000fe40007ffe0ff */
[----:B------:R-:W-:-:S03]  /*2190*/  IADD3 R25, PT, PT, -R20, R21, RZ ;  /* 0x0000001514197210 */ /* 0x000fc60007ffe1ff */
[----:B------:R-:W-:Y:S01]  /*21a0*/  IMAD R0, R18, -0x800000, R0 ;  /* 0xff80000012007824 */ /* 0x000fe200078e0200 */
[----:B------:R-:W0:Y:S01]  /*21b0*/  MUFU.RCP R20, R25 ;  /* 0x0000001900147308 */ /* 0x000e220000001000 */
[----:B------:R-:W-:-:S04]  /*21c0*/  FADD.FTZ R19, -R25, -RZ ;  /* 0x800000ff19137221 */ /* 0x000fc80000010100 */
[----:B0-----:R-:W-:-:S04]  /*21d0*/  FFMA R21, R20, R19, 1 ;  /* 0x3f80000014157423 */ /* 0x001fc80000000013 */
[----:B------:R-:W-:-:S04]  /*21e0*/  FFMA R21, R20, R21, R20 ;  /* 0x0000001514157223 */ /* 0x000fc80000000014 */
[----:B------:R-:W-:-:S04]  /*21f0*/  FFMA R20, R0, R21, RZ ;  /* 0x0000001500147223 */ /* 0x000fc800000000ff */
[----:B------:R-:W-:-:S04]  /*2200*/  FFMA R23, R19, R20, R0 ;  /* 0x0000001413177223 */ /* 0x000fc80000000000 */
[----:B------:R-:W-:Y:S01]  /*2210*/  FFMA R20, R21, R23, R20 ;  /* 0x0000001715147223 */ /* 0x000fe20000000014 */
[----:B------:R-:W-:-:S03]  /*2220*/  IADD3 R23, PT, PT, R18, 0x7f, -R9 ;  /* 0x0000007f12177810 */ /* 0x000fc60007ffe809 */
[----:B------:R-:W-:Y:S01]  /*2230*/  FFMA R19, R19, R20, R0 ;  /* 0x0000001413137223 */ /* 0x000fe20000000000 */
[----:B------:R-:W-:-:S03]  /*2240*/  IADD3 R23, PT, PT, R23, R10, RZ ;  /* 0x0000000a17177210 */ /* 0x000fc60007ffe0ff */
[----:B------:R-:W-:-:S05]  /*2250*/  FFMA R0, R21, R19, R20 ;  /* 0x0000001315007223 */ /* 0x000fca0000000014 */
[----:B------:R-:W-:-:S04]  /*2260*/  SHF.R.U32.HI R9, RZ, 0x17, R0 ;  /* 0x00000017ff097819 */ /* 0x000fc80000011600 */
[----:B------:R-:W-:-:S04]  /*2270*/  LOP3.LUT R10, R9, 0xff, RZ, 0xc0, !PT ;  /* 0x000000ff090a7812 */ /* 0x000fc800078ec0ff */
[----:B------:R-:W-:-:S05]  /*2280*/  IADD3 R9, PT, PT, R10, R23, RZ ;  /* 0x000000170a097210 */ /* 0x000fca0007ffe0ff */
[----:B------:R-:W-:-:S05]  /*2290*/  VIADD R10, R9, 0xffffffff ;  /* 0xffffffff090a7836 */ /* 0x000fca0000000000 */
[----:B------:R-:W-:-:S13]  /*22a0*/  ISETP.GE.U32.AND P0, PT, R10, 0xfe, PT ;  /* 0x000000fe0a00780c */ /* 0x000fda0003f06070 */
[----:B------:R-:W-:Y:S05]  /*22b0*/  @!P0 BRA `(.L_x_61) ;  /* 0x0000000000808947 */ /* 0x000fea0003800000 */
[----:B------:R-:W-:-:S13]  /*22c0*/  ISETP.GT.AND P0, PT, R9, 0xfe, PT ;  /* 0x000000fe0900780c */ /* 0x000fda0003f04270 */
[----:B------:R-:W-:Y:S05]  /*22d0*/  @P0 BRA `(.L_x_62) ;  /* 0x00000000006c0947 */ /* 0x000fea0003800000 */
[----:B------:R-:W-:-:S13]  /*22e0*/  ISETP.GE.AND P0, PT, R9, 0x1, PT ;  /* 0x000000010900780c */ /* 0x000fda0003f06270 */
[----:B------:R-:W-:Y:S05]  /*22f0*/  @P0 BRA `(.L_x_63) ;  /* 0x0000000000740947 */ /* 0x000fea0003800000 */
[----:B------:R-:W-:Y:S02]  /*2300*/  ISETP.GE.AND P0, PT, R9, -0x18, PT ;  /* 0xffffffe80900780c */ /* 0x000fe40003f06270 */
[----:B------:R-:W-:-:S11]  /*2310*/  LOP3.LUT R0, R0, 0x80000000, RZ, 0xc0, !PT ;  /* 0x8000000000007812 */ /* 0x000fd600078ec0ff */
[----:B------:R-:W-:Y:S05]  /*2320*/  @!P0 BRA `(.L_x_63) ;  /* 0x0000000000688947 */ /* 0x000fea0003800000 */
[CCC-:B------:R-:W-:Y:S01]  /*2330*/  FFMA.RZ R10, R21.reuse, R19.reuse, R20.reuse ;  /* 0x00000013150a7223 */ /* 0x1c0fe2000000c014 */
[CCC-:B------:R-:W-:Y:S01]  /*2340*/  FFMA.RP R18, R21.reuse, R19.reuse, R20.reuse ;  /* 0x0000001315127223 */ /* 0x1c0fe20000008014 */
[----:B------:R-:W-:Y:S01]  /*2350*/  FFMA.RM R19, R21, R19, R20 ;  /* 0x0000001315137223 */ /* 0x000fe20000004014 */
[C---:B------:R-:W-:Y:S02]  /*2360*/  IADD3 R20, PT, PT, R9.reuse, 0x20, RZ ;  /* 0x0000002009147810 */ /* 0x040fe40007ffe0ff */
[----:B------:R-:W-:Y:S02]  /*2370*/  LOP3.LUT R10, R10, 0x7fffff, RZ, 0xc0, !PT ;  /* 0x007fffff0a0a7812 */ /* 0x000fe400078ec0ff */
[C---:B------:R-:W-:Y:S02]  /*2380*/  ISETP.NE.AND P2, PT, R9.reuse, RZ, PT ;  /* 0x000000ff0900720c */ /* 0x040fe40003f45270 */
[----:B------:R-:W-:Y:S02]  /*2390*/  LOP3.LUT R21, R10, 0x800000, RZ, 0xfc, !PT ;  /* 0x008000000a157812 */ /* 0x000fe400078efcff */
[----:B------:R-:W-:-:S02]  /*23a0*/  ISETP.NE.AND P1, PT, R9, RZ, PT ;  /* 0x000000ff0900720c */ /* 0x000fc40003f25270 */
[----:B------:R-:W-:Y:S02]  /*23b0*/  IADD3 R9, PT, PT, -R9, RZ, RZ ;  /* 0x000000ff09097210 */ /* 0x000fe40007ffe1ff */
[----:B------:R-:W-:Y:S02]  /*23c0*/  SHF.L.U32 R20, R21, R20, RZ ;  /* 0x0000001415147219 */ /* 0x000fe400000006ff */
[----:B------:R-:W-:Y:S02]  /*23d0*/  FSETP.NEU.FTZ.AND P0, PT, R18, R19, PT ;  /* 0x000000131200720b */ /* 0x000fe40003f1d000 */
[----:B------:R-:W-:Y:S02]  /*23e0*/  SEL R10, R9, RZ, P2 ;  /* 0x000000ff090a7207 */ /* 0x000fe40001000000 */
[----:B------:R-:W-:Y:S02]  /*23f0*/  ISETP.NE.AND P1, PT, R20, RZ, P1 ;  /* 0x000000ff1400720c */ /* 0x000fe40000f25270 */
[----:B------:R-:W-:-:S02]  /*2400*/  SHF.R.U32.HI R21, RZ, R10, R21 ;  /* 0x0000000aff157219 */ /* 0x000fc40000011615 */
[----:B------:R-:W-:Y:S02]  /*2410*/  PLOP3.LUT P0, PT, P0, P1, PT, 0xf8, 0x8f ;  /* 0x00000000008f781c */ /* 0x000fe40000703f70 */
[----:B------:R-:W-:Y:S02]  /*2420*/  SHF.R.U32.HI R9, RZ, 0x1, R21 ;  /* 0x00000001ff097819 */ /* 0x000fe40000011615 */
[----:B------:R-:W-:-:S04]  /*2430*/  SEL R10, RZ, 0x1, !P0 ;  /* 0x00000001ff0a7807 */ /* 0x000fc80004000000 */
[----:B------:R-:W-:-:S04]  /*2440*/  LOP3.LUT R10, R10, 0x1, R9, 0xf8, !PT ;  /* 0x000000010a0a7812 */ /* 0x000fc800078ef809 */
[----:B------:R-:W-:-:S04]  /*2450*/  LOP3.LUT R10, R10, R21, RZ, 0xc0, !PT ;  /* 0x000000150a0a7212 */ /* 0x000fc800078ec0ff */
[----:B------:R-:W-:-:S04]  /*2460*/  IADD3 R9, PT, PT, R9, R10, RZ ;  /* 0x0000000a09097210 */ /* 0x000fc80007ffe0ff */
[----:B------:R-:W-:Y:S01]  /*2470*/  LOP3.LUT R0, R9, R0, RZ, 0xfc, !PT ;  /* 0x0000000009007212 */ /* 0x000fe200078efcff */
[----:B------:R-:W-:Y:S06]  /*2480*/  BRA `(.L_x_63) ;  /* 0x0000000000107947 */ /* 0x000fec0003800000 */
.L_x_62:
[----:B------:R-:W-:-:S04]  /*2490*/  LOP3.LUT R0, R0, 0x80000000, RZ, 0xc0, !PT ;  /* 0x8000000000007812 */ /* 0x000fc800078ec0ff */
[----:B------:R-:W-:Y:S01]  /*24a0*/  LOP3.LUT R0, R0, 0x7f800000, RZ, 0xfc, !PT ;  /* 0x7f80000000007812 */ /* 0x000fe200078efcff */
[----:B------:R-:W-:Y:S06]  /*24b0*/  BRA `(.L_x_63) ;  /* 0x0000000000047947 */ /* 0x000fec0003800000 */
.L_x_61:
[----:B------:R-:W-:-:S07]  /*24c0*/  LEA R0, R23, R0, 0x17 ;  /* 0x0000000017007211 */ /* 0x000fce00078eb8ff */
.L_x_63:
[----:B------:R-:W-:Y:S05]  /*24d0*/  BSYNC.RECONVERGENT B1 ;  /* 0x0000000000017941 */ /* 0x000fea0003800200 */
.L_x_60:
[----:B------:R-:W-:Y:S05]  /*24e0*/  BRA `(.L_x_64) ;  /* 0x0000000000207947 */ /* 0x000fea0003800000 */
.L_x_59:
[----:B------:R-:W-:-:S04]  /*24f0*/  LOP3.LUT R0, R21, 0x80000000, R0, 0x48, !PT ;  /* 0x8000000015007812 */ /* 0x000fc800078e4800 */
[----:B------:R-:W-:Y:S01]  /*2500*/  LOP3.LUT R0, R0, 0x7f800000, RZ, 0xfc, !PT ;  /* 0x7f80000000007812 */ /* 0x000fe200078efcff */
[----:B------:R-:W-:Y:S06]  /*2510*/  BRA `(.L_x_64) ;  /* 0x0000000000147947 */ /* 0x000fec0003800000 */
.L_x_58:
[----:B------:R-:W-:Y:S01]  /*2520*/  LOP3.LUT R0, R21, 0x80000000, R0, 0x48, !PT ;  /* 0x8000000015007812 */ /* 0x000fe200078e4800 */
[----:B------:R-:W-:Y:S06]  /*2530*/  BRA `(.L_x_64) ;  /* 0x00000000000c7947 */ /* 0x000fec0003800000 */
.L_x_57:
[----:B------:R-:W0:Y:S01]  /*2540*/  MUFU.RSQ R0, -QNAN ;  /* 0xffc0000000007908 */ /* 0x000e220000001400 */
[----:B------:R-:W-:Y:S05]  /*2550*/  BRA `(.L_x_64) ;  /* 0x0000000000047947 */ /* 0x000fea0003800000 */
.L_x_56:
[----:B------:R-:W-:-:S07]  /*2560*/  FADD.FTZ R0, R0, R5 ;  /* 0x0000000500007221 */ /* 0x000fce0000010000 */
.L_x_64:
[----:B------:R-:W-:Y:S05]  /*2570*/  BSYNC.RECONVERGENT B0 ;  /* 0x0000000000007941 */ /* 0x000fea0003800200 */
.L_x_54:
[----:B------:R-:W-:-:S04]  /*2580*/  HFMA2 R9, -RZ, RZ, 0, 0 ;  /* 0x00000000ff097431 */ /* 0x000fc800000001ff */
[----:B0-----:R-:W-:Y:S05]  /*2590*/  RET.REL.NODEC R8 `(_Z16get_pixel_colourPfP7CamDataP6SpherePi) ;  /* 0xffffffd808987950 */ /* 0x001fea0003c3ffff */
.L_x_65:
[----:B------:R-:W-:-:S00]  /*25a0*/  BRA `(.L_x_65) ;  /* 0xfffffffc00fc7947 */ /* 0x000fc0000383ffff */
[----:B------:R-:W-:-:S00]  /*25b0*/  NOP ;  /* 0x0000000000007918 */ /* 0x000fc00000000000 */
        /* <DEDUP_REMOVED lines=12> */
.L_x_67:


//--------------------- .nv.shared.reserved.0     --------------------------
	.section	.nv.shared.reserved.0,"aw",@nobits
	.weak		__nv_reservedSMEM_offset_0_alias
	.size		__nv_reservedSMEM_offset_0_alias, 0, 64
	.other		__nv_reservedSMEM_offset_0_alias,@"STO_CUDA_RESERVED_SHARED STV_DEFAULT"
__nv_reservedSMEM_offset_0_alias:
	.zero		0
	.zero		64


//--------------------- .nv.constant0._Z16get_pixel_colourPfP7CamDataP6SpherePi --------------------------
	.section	.nv.constant0._Z16get_pixel_colourPfP7CamDataP6SpherePi,"a",@progbits
	.sectionflags	@""
	.align	4
.nv.constant0._Z16get_pixel_colourPfP7CamDataP6SpherePi:
	.zero		928


//--------------------- SYMBOLS --------------------------

	.type		.nv.reservedSmem.offset0,@object
	.size		.nv.reservedSmem.offset0,0x4
